	.version 1.4
	.target sm_10, map_f64_to_f32
	// compiled with /usr/local/cuda-5.5/open64/lib//be
	// nvopencc 4.1 built on 2013-07-17

	//-----------------------------------------------------------
	// Compiling /tmp/tmpxft_00006891_00000000-9_cuda_kernels.cpp3.i (/tmp/ccBI#.hgU4Bj)
	//-----------------------------------------------------------

	//-----------------------------------------------------------
	// Options:
	//-----------------------------------------------------------
	//  Target:ptx, ISA:sm_10, Endian:little, Pointer Size:64
	//  -O3	(Optimization level)
	//  -g0	(Debug level)
	//  -m2	(Report advisories)
	//-----------------------------------------------------------

	.file	1	"<command-line>"
	.file	2	"/usr/include/stdc-predef.h"
	.file	3	"/tmp/tmpxft_00006891_00000000-8_cuda_kernels.cudafe2.gpu"
	.file	4	"/usr/lib/gcc/x86_64-redhat-linux/4.8.2/include/stddef.h"
	.file	5	"/usr/local/cuda-5.5/bin/../targets/x86_64-linux/include/crt/device_runtime.h"
	.file	6	"/usr/local/cuda-5.5/bin/../targets/x86_64-linux/include/host_defines.h"
	.file	7	"/usr/local/cuda-5.5/bin/../targets/x86_64-linux/include/builtin_types.h"
	.file	8	"/usr/local/cuda-5.5/targets/x86_64-linux/include/device_types.h"
	.file	9	"/usr/local/cuda-5.5/targets/x86_64-linux/include/driver_types.h"
	.file	10	"/usr/local/cuda-5.5/targets/x86_64-linux/include/surface_types.h"
	.file	11	"/usr/local/cuda-5.5/targets/x86_64-linux/include/texture_types.h"
	.file	12	"/usr/local/cuda-5.5/targets/x86_64-linux/include/vector_types.h"
	.file	13	"/usr/local/cuda-5.5/bin/../targets/x86_64-linux/include/device_launch_parameters.h"
	.file	14	"/usr/local/cuda-5.5/targets/x86_64-linux/include/crt/storage_class.h"
	.file	15	"src/math/jcublas/cuda_kernels.cu"
	.file	16	"/usr/local/cuda-5.5/bin/../targets/x86_64-linux/include/common_functions.h"
	.file	17	"/usr/local/cuda-5.5/targets/x86_64-linux/include/math_functions.h"
	.file	18	"/usr/local/cuda-5.5/targets/x86_64-linux/include/math_constants.h"
	.file	19	"/usr/local/cuda-5.5/targets/x86_64-linux/include/device_functions.h"
	.file	20	"/usr/local/cuda-5.5/targets/x86_64-linux/include/sm_11_atomic_functions.h"
	.file	21	"/usr/local/cuda-5.5/targets/x86_64-linux/include/sm_12_atomic_functions.h"
	.file	22	"/usr/local/cuda-5.5/targets/x86_64-linux/include/sm_13_double_functions.h"
	.file	23	"/usr/local/cuda-5.5/targets/x86_64-linux/include/sm_20_atomic_functions.h"
	.file	24	"/usr/local/cuda-5.5/targets/x86_64-linux/include/sm_32_atomic_functions.h"
	.file	25	"/usr/local/cuda-5.5/targets/x86_64-linux/include/sm_35_atomic_functions.h"
	.file	26	"/usr/local/cuda-5.5/targets/x86_64-linux/include/sm_20_intrinsics.h"
	.file	27	"/usr/local/cuda-5.5/targets/x86_64-linux/include/sm_30_intrinsics.h"
	.file	28	"/usr/local/cuda-5.5/targets/x86_64-linux/include/sm_32_intrinsics.h"
	.file	29	"/usr/local/cuda-5.5/targets/x86_64-linux/include/sm_35_intrinsics.h"
	.file	30	"/usr/local/cuda-5.5/targets/x86_64-linux/include/surface_functions.h"
	.file	31	"/usr/local/cuda-5.5/targets/x86_64-linux/include/texture_fetch_functions.h"
	.file	32	"/usr/local/cuda-5.5/targets/x86_64-linux/include/texture_indirect_functions.h"
	.file	33	"/usr/local/cuda-5.5/targets/x86_64-linux/include/surface_indirect_functions.h"
	.file	34	"/usr/local/cuda-5.5/targets/x86_64-linux/include/math_functions_dbl_ptx1.h"


	.entry kMul (
		.param .u64 __cudaparm_kMul_a,
		.param .u64 __cudaparm_kMul_b,
		.param .u64 __cudaparm_kMul_dest,
		.param .s32 __cudaparm_kMul_n)
	{
	.reg .u16 %rh<4>;
	.reg .u32 %r<6>;
	.reg .u64 %rd<10>;
	.reg .f64 %fd<5>;
	.reg .pred %p<3>;
	.loc	15	2	0
$LDWbegin_kMul:
	mov.u16 	%rh1, %ctaid.x;
	mov.u16 	%rh2, %ntid.x;
	mul.wide.u16 	%r1, %rh1, %rh2;
	cvt.u32.u16 	%r2, %tid.x;
	add.u32 	%r3, %r2, %r1;
	ld.param.s32 	%r4, [__cudaparm_kMul_n];
	setp.le.s32 	%p1, %r4, %r3;
	@%p1 bra 	$Lt_0_1026;
	.loc	15	5	0
	cvt.s64.s32 	%rd1, %r3;
	mul.wide.s32 	%rd2, %r3, 8;
	ld.param.u64 	%rd3, [__cudaparm_kMul_a];
	add.u64 	%rd4, %rd3, %rd2;
	ld.global.f64 	%fd1, [%rd4+0];
	ld.param.u64 	%rd5, [__cudaparm_kMul_b];
	add.u64 	%rd6, %rd5, %rd2;
	ld.global.f64 	%fd2, [%rd6+0];
	mul.f64 	%fd3, %fd1, %fd2;
	ld.param.u64 	%rd7, [__cudaparm_kMul_dest];
	add.u64 	%rd8, %rd7, %rd2;
	st.global.f64 	[%rd8+0], %fd3;
$Lt_0_1026:
	.loc	15	7	0
	exit;
$LDWend_kMul:
	} // kMul

	.entry kFillArray (
		.param .u64 __cudaparm_kFillArray_a,
		.param .s32 __cudaparm_kFillArray_m,
		.param .u64 __cudaparm_kFillArray_dest,
		.param .s32 __cudaparm_kFillArray_n)
	{
	.reg .u16 %rh<4>;
	.reg .u32 %r<8>;
	.reg .u64 %rd<10>;
	.reg .f64 %fd<3>;
	.reg .pred %p<3>;
	.loc	15	11	0
$LDWbegin_kFillArray:
	mov.u16 	%rh1, %ctaid.x;
	mov.u16 	%rh2, %ntid.x;
	mul.wide.u16 	%r1, %rh1, %rh2;
	cvt.u32.u16 	%r2, %tid.x;
	add.u32 	%r3, %r2, %r1;
	ld.param.s32 	%r4, [__cudaparm_kFillArray_n];
	setp.le.s32 	%p1, %r4, %r3;
	@%p1 bra 	$Lt_1_1026;
	.loc	15	14	0
	ld.param.u64 	%rd1, [__cudaparm_kFillArray_a];
	ld.param.s32 	%r5, [__cudaparm_kFillArray_m];
	rem.s32 	%r6, %r3, %r5;
	cvt.s64.s32 	%rd2, %r6;
	mul.wide.s32 	%rd3, %r6, 8;
	add.u64 	%rd4, %rd1, %rd3;
	ld.global.f64 	%fd1, [%rd4+0];
	ld.param.u64 	%rd5, [__cudaparm_kFillArray_dest];
	cvt.s64.s32 	%rd6, %r3;
	mul.wide.s32 	%rd7, %r3, 8;
	add.u64 	%rd8, %rd5, %rd7;
	st.global.f64 	[%rd8+0], %fd1;
$Lt_1_1026:
	.loc	15	16	0
	exit;
$LDWend_kFillArray:
	} // kFillArray

	.entry kFill (
		.param .f64 __cudaparm_kFill_v,
		.param .u64 __cudaparm_kFill_dest,
		.param .s32 __cudaparm_kFill_n)
	{
	.reg .u16 %rh<4>;
	.reg .u32 %r<6>;
	.reg .u64 %rd<6>;
	.reg .f64 %fd<3>;
	.reg .pred %p<3>;
	.loc	15	20	0
$LDWbegin_kFill:
	mov.u16 	%rh1, %ctaid.x;
	mov.u16 	%rh2, %ntid.x;
	mul.wide.u16 	%r1, %rh1, %rh2;
	cvt.u32.u16 	%r2, %tid.x;
	add.u32 	%r3, %r2, %r1;
	ld.param.s32 	%r4, [__cudaparm_kFill_n];
	setp.le.s32 	%p1, %r4, %r3;
	@%p1 bra 	$Lt_2_1026;
	.loc	15	23	0
	ld.param.f64 	%fd1, [__cudaparm_kFill_v];
	ld.param.u64 	%rd1, [__cudaparm_kFill_dest];
	cvt.s64.s32 	%rd2, %r3;
	mul.wide.s32 	%rd3, %r3, 8;
	add.u64 	%rd4, %rd1, %rd3;
	st.global.f64 	[%rd4+0], %fd1;
$Lt_2_1026:
	.loc	15	25	0
	exit;
$LDWend_kFill:
	} // kFill

	.entry kSigmoid (
		.param .u64 __cudaparm_kSigmoid_a,
		.param .u64 __cudaparm_kSigmoid_dest,
		.param .s32 __cudaparm_kSigmoid_n)
	{
	.reg .u16 %rh<4>;
	.reg .u32 %r<6>;
	.reg .u64 %rd<8>;
	.reg .f32 %f<31>;
	.reg .f64 %fd<8>;
	.reg .pred %p<5>;
	.loc	15	28	0
$LDWbegin_kSigmoid:
	cvt.u32.u16 	%r1, %tid.x;
	mov.u16 	%rh1, %ctaid.x;
	mov.u16 	%rh2, %ntid.x;
	mul.wide.u16 	%r2, %rh1, %rh2;
	add.u32 	%r3, %r1, %r2;
	ld.param.s32 	%r4, [__cudaparm_kSigmoid_n];
	setp.le.s32 	%p1, %r4, %r3;
	@%p1 bra 	$Lt_3_2562;
	.loc	15	31	0
	cvt.s64.s32 	%rd1, %r3;
	mul.wide.s32 	%rd2, %r3, 8;
	ld.param.u64 	%rd3, [__cudaparm_kSigmoid_a];
	add.u64 	%rd4, %rd3, %rd2;
	ld.global.f64 	%fd1, [%rd4+0];
	neg.f64 	%fd2, %fd1;
	.loc	17	8936	0
	cvt.rn.f32.f64 	%f1, %fd2;
	mov.f32 	%f2, 0f3fb8aa3b;     	// 1.4427
	mul.f32 	%f3, %f1, %f2;
	cvt.rzi.f32.f32 	%f4, %f3;
	mov.f32 	%f5, %f4;
	mov.f32 	%f6, 0fbf317200;     	// -0.693146
	mov.f32 	%f7, %f6;
	mov.f32 	%f8, %f1;
	mad.f32 %f9, %f5, %f7, %f8;
	mov.f32 	%f10, %f9;
	mov.f32 	%f11, %f4;
	mov.f32 	%f12, 0fb5bfbe8e;    	// -1.42861e-06
	mov.f32 	%f13, %f12;
	mov.f32 	%f14, %f10;
	mad.f32 %f15, %f11, %f13, %f14;
	mov.f32 	%f16, %f15;
	.loc	17	8965	0
	mov.f32 	%f17, 0f3fb8aa3b;    	// 1.4427
	mul.f32 	%f18, %f16, %f17;
	mov.f32 	%f19, %f18;
	ex2.approx.ftz.f32 %f20,%f19;
	mov.f32 	%f21, %f20;
	.loc	15	31	0
	mov.f32 	%f22, 0f7f800000;    	// ((1.0F)/(0.0F))
	mov.f32 	%f23, 0f00000000;    	// 0
	ex2.approx.f32 	%f24, %f4;
	mul.f32 	%f25, %f21, %f24;
	mov.f32 	%f26, 0fc2d20000;    	// -105
	setp.lt.f32 	%p2, %f1, %f26;
	selp.f32 	%f27, %f23, %f25, %p2;
	mov.f32 	%f28, 0f42d20000;    	// 105
	setp.gt.f32 	%p3, %f1, %f28;
	selp.f32 	%f29, %f22, %f27, %p3;
	cvt.f64.f32 	%fd3, %f29;
	mov.f64 	%fd4, 0d3ff0000000000000;	// 1
	add.f64 	%fd5, %fd3, %fd4;
	rcp.rn.f64 	%fd6, %fd5;
	ld.param.u64 	%rd5, [__cudaparm_kSigmoid_dest];
	add.u64 	%rd6, %rd5, %rd2;
	st.global.f64 	[%rd6+0], %fd6;
$Lt_3_2562:
	.loc	15	33	0
	exit;
$LDWend_kSigmoid:
	} // kSigmoid

	.entry kTanh (
		.param .u64 __cudaparm_kTanh_a,
		.param .u64 __cudaparm_kTanh_dest,
		.param .s32 __cudaparm_kTanh_n)
	{
	.reg .u16 %rh<4>;
	.reg .u32 %r<10>;
	.reg .u64 %rd<8>;
	.reg .f32 %f<71>;
	.reg .f64 %fd<5>;
	.reg .pred %p<6>;
	.loc	15	36	0
$LDWbegin_kTanh:
	mov.u16 	%rh1, %ctaid.x;
	mov.u16 	%rh2, %ntid.x;
	mul.wide.u16 	%r1, %rh1, %rh2;
	cvt.u32.u16 	%r2, %tid.x;
	add.u32 	%r3, %r2, %r1;
	ld.param.s32 	%r4, [__cudaparm_kTanh_n];
	setp.le.s32 	%p1, %r4, %r3;
	@%p1 bra 	$Lt_4_3330;
	.loc	15	39	0
	cvt.s64.s32 	%rd1, %r3;
	mul.wide.s32 	%rd2, %r3, 8;
	ld.param.u64 	%rd3, [__cudaparm_kTanh_a];
	add.u64 	%rd4, %rd3, %rd2;
	ld.global.f64 	%fd1, [%rd4+0];
	.loc	34	263	0
	abs.f64 	%fd2, %fd1;
	cvt.rn.f32.f64 	%f1, %fd1;
	cvt.rn.f32.f64 	%f2, %fd2;
	mov.f32 	%f3, 0f3f0ccccd;     	// 0.55
	setp.ge.f32 	%p2, %f2, %f3;
	@!%p2 bra 	$Lt_4_4098;
	.loc	17	8936	0
	add.f32 	%f4, %f2, %f2;
	mov.f32 	%f5, 0f3fb8aa3b;     	// 1.4427
	mul.f32 	%f6, %f4, %f5;
	cvt.rzi.f32.f32 	%f7, %f6;
	mov.f32 	%f8, %f7;
	mov.f32 	%f9, 0fbf317200;     	// -0.693146
	mov.f32 	%f10, %f9;
	mov.f32 	%f11, %f4;
	mad.f32 %f12, %f8, %f10, %f11;
	mov.f32 	%f13, %f12;
	mov.f32 	%f14, %f7;
	mov.f32 	%f15, 0fb5bfbe8e;    	// -1.42861e-06
	mov.f32 	%f16, %f15;
	mov.f32 	%f17, %f13;
	mad.f32 %f18, %f14, %f16, %f17;
	mov.f32 	%f19, %f18;
	.loc	17	8965	0
	mov.f32 	%f20, 0f3fb8aa3b;    	// 1.4427
	mul.f32 	%f21, %f19, %f20;
	mov.f32 	%f22, %f21;
	ex2.approx.ftz.f32 %f23,%f22;
	mov.f32 	%f24, %f23;
	.loc	17	8936	0
	mov.f32 	%f25, %f24;
	ex2.approx.f32 	%f26, %f7;
	mov.f32 	%f27, %f26;
	mov.f32 	%f28, 0f3f800000;    	// 1
	mov.f32 	%f29, %f28;
	mad.f32 %f30, %f25, %f27, %f29;
	mov.f32 	%f31, %f30;
	.loc	17	8944	0
	mov.f32 	%f32, %f31;
	rcp.approx.ftz.f32 %f33,%f32;
	mov.f32 	%f34, %f33;
	.loc	17	8936	0
	mov.f32 	%f35, %f34;
	mov.f32 	%f36, 0fc0000000;    	// -2
	mov.f32 	%f37, %f36;
	mov.f32 	%f38, 0f3f800000;    	// 1
	mov.f32 	%f39, %f38;
	mad.f32 %f40, %f35, %f37, %f39;
	mov.f32 	%f41, %f40;
	.loc	17	9804	0
	mov.f32 	%f42, 0f3f800000;    	// 1
	mov.f32 	%f43, 0f42b00000;    	// 88
	setp.ge.f32 	%p3, %f2, %f43;
	selp.f32 	%f44, %f42, %f41, %p3;
	mov.b32 	%r5, %f44;
	mov.b32 	%r6, %f1;
	and.b32 	%r7, %r6, -2147483648;
	or.b32 	%r8, %r5, %r7;
	mov.b32 	%f45, %r8;
	bra.uni 	$Lt_4_3842;
$Lt_4_4098:
	.loc	17	8936	0
	mul.f32 	%f46, %f1, %f1;
	mov.f32 	%f47, 0f3c86a81b;    	// 0.0164376
	mov.f32 	%f48, %f47;
	mov.f32 	%f49, %f46;
	mov.f32 	%f50, 0fbd57be66;    	// -0.0526718
	mov.f32 	%f51, %f50;
	mad.f32 %f52, %f48, %f49, %f51;
	mov.f32 	%f41, %f52;
	mov.f32 	%f53, %f41;
	mov.f32 	%f54, %f46;
	mov.f32 	%f55, 0f3e08677b;    	// 0.133207
	mov.f32 	%f56, %f55;
	mad.f32 %f57, %f53, %f54, %f56;
	mov.f32 	%f41, %f57;
	mov.f32 	%f58, %f41;
	mov.f32 	%f59, %f46;
	mov.f32 	%f60, 0fbeaaaa29;    	// -0.333329
	mov.f32 	%f61, %f60;
	mad.f32 %f62, %f58, %f59, %f61;
	mov.f32 	%f41, %f62;
	mul.f32 	%f63, %f46, %f41;
	mov.f32 	%f64, %f63;
	mov.f32 	%f65, %f1;
	mov.f32 	%f66, %f1;
	mad.f32 %f67, %f64, %f65, %f66;
	mov.f32 	%f41, %f67;
	.loc	17	9807	0
	add.f32 	%f68, %f1, %f1;
	mov.f32 	%f69, 0f00000000;    	// 0
	setp.eq.f32 	%p4, %f1, %f69;
	selp.f32 	%f45, %f68, %f41, %p4;
$Lt_4_3842:
	.loc	15	39	0
	cvt.f64.f32 	%fd3, %f45;
	ld.param.u64 	%rd5, [__cudaparm_kTanh_dest];
	add.u64 	%rd6, %rd5, %rd2;
	st.global.f64 	[%rd6+0], %fd3;
$Lt_4_3330:
	.loc	15	41	0
	exit;
$LDWend_kTanh:
	} // kTanh

	.entry kPow (
		.param .u64 __cudaparm_kPow_a,
		.param .f64 __cudaparm_kPow_y,
		.param .s32 __cudaparm_kPow_n)
	{
	.reg .u16 %rh<4>;
	.reg .u32 %r<49>;
	.reg .u64 %rd<6>;
	.reg .f32 %f<212>;
	.reg .f64 %fd<7>;
	.reg .pred %p<28>;
	.loc	15	44	0
$LDWbegin_kPow:
	mov.u16 	%rh1, %ctaid.x;
	mov.u16 	%rh2, %ntid.x;
	mul.wide.u16 	%r1, %rh1, %rh2;
	cvt.u32.u16 	%r2, %tid.x;
	add.u32 	%r3, %r2, %r1;
	ld.param.s32 	%r4, [__cudaparm_kPow_n];
	setp.le.s32 	%p1, %r4, %r3;
	@%p1 bra 	$Lt_5_18434;
	.loc	15	47	0
	ld.param.u64 	%rd1, [__cudaparm_kPow_a];
	cvt.s64.s32 	%rd2, %r3;
	mul.wide.s32 	%rd3, %r3, 8;
	add.u64 	%rd4, %rd1, %rd3;
	ld.global.f64 	%fd1, [%rd4+0];
	.loc	34	468	0
	ld.param.f64 	%fd2, [__cudaparm_kPow_y];
	cvt.rn.f32.f64 	%f1, %fd2;
	cvt.rn.f32.f64 	%f2, %fd1;
	mov.f32 	%f3, 0f00000000;     	// 0
	set.eq.u32.f32 	%r5, %f1, %f3;
	neg.s32 	%r6, %r5;
	mov.f32 	%f4, 0f3f800000;     	// 1
	set.eq.u32.f32 	%r7, %f2, %f4;
	neg.s32 	%r8, %r7;
	or.b32 	%r9, %r6, %r8;
	mov.u32 	%r10, 0;
	setp.eq.s32 	%p2, %r9, %r10;
	@%p2 bra 	$Lt_5_19202;
	mov.f32 	%f5, 0f3f800000;     	// 1
	bra.uni 	$Lt_5_18946;
$Lt_5_19202:
	.loc	17	11223	0
	abs.f64 	%fd3, %fd1;
	cvt.rn.f32.f64 	%f6, %fd3;
	mov.f32 	%f7, 0f7f800000;     	// ((1.0F)/(0.0F))
	setp.le.f32 	%p3, %f6, %f7;
	@!%p3 bra 	$Lt_5_10242;
	.loc	34	468	0
	ld.param.f64 	%fd2, [__cudaparm_kPow_y];
	.loc	17	11223	0
	abs.f64 	%fd4, %fd2;
	cvt.rn.f32.f64 	%f8, %fd4;
	mov.f32 	%f9, 0f7f800000;     	// ((1.0F)/(0.0F))
	setp.le.f32 	%p4, %f8, %f9;
	@%p4 bra 	$Lt_5_10498;
$Lt_5_10242:
	.loc	17	11224	0
	add.f32 	%f5, %f1, %f2;
	.loc	17	11223	0
	bra.uni 	$Lt_5_11010;
$Lt_5_10498:
	.loc	17	11225	0
	mov.f32 	%f10, 0f7f800000;    	// ((1.0F)/(0.0F))
	setp.eq.f32 	%p5, %f8, %f10;
	@!%p5 bra 	$Lt_5_19714;
	.loc	17	11230	0
	mov.f32 	%f11, 0f3f800000;    	// 1
	setp.gt.f32 	%p6, %f6, %f11;
	mov.s32 	%r11, 1065353216;
	mov.s32 	%r12, 0;
	mov.s32 	%r13, 2139095040;
	selp.s32 	%r14, %r12, %r13, %p6;
	mov.s32 	%r15, 2139095040;
	mov.s32 	%r16, 0;
	selp.s32 	%r17, %r15, %r16, %p6;
	mov.f32 	%f12, 0f00000000;    	// 0
	setp.lt.f32 	%p7, %f1, %f12;
	selp.s32 	%r18, %r14, %r17, %p7;
	mov.f32 	%f13, 0fbf800000;    	// -1
	setp.eq.f32 	%p8, %f2, %f13;
	selp.s32 	%r19, %r11, %r18, %p8;
	mov.b32 	%f5, %r19;
	bra.uni 	$Lt_5_19458;
$Lt_5_19714:
	.loc	17	11231	0
	mov.f32 	%f14, 0f7f800000;    	// ((1.0F)/(0.0F))
	setp.eq.f32 	%p9, %f6, %f14;
	@!%p9 bra 	$Lt_5_20226;
	.loc	17	11232	0
	mov.s32 	%r20, 2139095040;
	mov.s32 	%r21, 0;
	mov.f32 	%f15, 0f00000000;    	// 0
	setp.ge.f32 	%p10, %f1, %f15;
	selp.s32 	%r22, %r20, %r21, %p10;
	mov.f32 	%f16, 0f3f000000;    	// 0.5
	mul.f32 	%f17, %f1, %f16;
	cvt.rzi.f32.f32 	%f18, %f17;
	add.f32 	%f19, %f18, %f18;
	sub.f32 	%f20, %f1, %f19;
	abs.f32 	%f21, %f20;
	mov.f32 	%f22, 0f3f800000;    	// 1
	set.eq.u32.f32 	%r23, %f21, %f22;
	neg.s32 	%r24, %r23;
	mov.f32 	%f23, 0f00000000;    	// 0
	set.lt.u32.f32 	%r25, %f2, %f23;
	neg.s32 	%r26, %r25;
	and.b32 	%r27, %r24, %r26;
	mov.u32 	%r28, 0;
	setp.eq.s32 	%p11, %r27, %r28;
	@%p11 bra 	$Lt_5_20482;
	.loc	17	11234	0
	xor.b32 	%r22, %r22, -2147483648;
$Lt_5_20482:
	.loc	17	11235	0
	mov.b32 	%f5, %r22;
	bra.uni 	$Lt_5_19970;
$Lt_5_20226:
	mov.f32 	%f24, 0f00000000;    	// 0
	setp.eq.f32 	%p12, %f2, %f24;
	@!%p12 bra 	$Lt_5_21250;
	mov.f32 	%f25, 0f3f000000;    	// 0.5
	mul.f32 	%f26, %f1, %f25;
	cvt.rzi.f32.f32 	%f27, %f26;
	add.f32 	%f28, %f27, %f27;
	sub.f32 	%f29, %f1, %f28;
	abs.f32 	%f30, %f29;
	mov.f32 	%f31, 0f3f800000;    	// 1
	setp.eq.f32 	%p13, %f30, %f31;
	@!%p13 bra 	$Lt_5_21762;
	.loc	17	11238	0
	add.f32 	%f32, %f2, %f2;
	mov.b32 	%r22, %f32;
	bra.uni 	$Lt_5_21506;
$Lt_5_21762:
	mov.s32 	%r22, 0;
$Lt_5_21506:
	.loc	17	11239	0
	or.b32 	%r29, %r22, 2139095040;
	mov.f32 	%f33, 0f00000000;    	// 0
	setp.lt.f32 	%p14, %f1, %f33;
	selp.s32 	%r22, %r29, %r22, %p14;
	.loc	17	11240	0
	mov.b32 	%f5, %r22;
	bra.uni 	$Lt_5_20994;
$Lt_5_21250:
	.loc	17	11241	0
	mov.f32 	%f34, 0f00000000;    	// 0
	setp.lt.f32 	%p15, %f2, %f34;
	mov.pred 	%p16, %p15;
	mov.pred 	%p17, %p18;
	@!%p15 bra 	$Lt_5_24322;
	cvt.rzi.f32.f32 	%f35, %f1;
	setp.neu.f32 	%p19, %f1, %f35;
	@!%p19 bra 	$L_5_17922;
	.loc	17	11242	0
	mov.f32 	%f5, 0f7fffffff;     	// nan
	bra.uni 	$L_5_17666;
$Lt_5_24322:
$L_5_17922:
	.loc	17	9078	0
	mov.b32 	%r30, %f6;
	and.b32 	%r31, %r30, 8388607;
	or.b32 	%r32, %r31, 1065353216;
	mov.b32 	%f36, %r32;
	mov.f32 	%f37, %f36;
	.loc	17	9079	0
	shr.u32 	%r33, %r30, 23;
	cvt.rn.f32.u32 	%f38, %r33;
	mov.f32 	%f39, 0fc2fe0000;    	// -127
	add.f32 	%f40, %f38, %f39;
	mov.f32 	%f41, 0f3fb504f3;    	// 1.41421
	setp.gt.f32 	%p20, %f36, %f41;
	@!%p20 bra 	$Lt_5_22018;
	.loc	17	9081	0
	mov.f32 	%f42, 0f3f000000;    	// 0.5
	mul.f32 	%f37, %f36, %f42;
	.loc	17	9082	0
	mov.f32 	%f43, 0f3f800000;    	// 1
	add.f32 	%f40, %f40, %f43;
$Lt_5_22018:
	.loc	17	8944	0
	mov.f32 	%f44, 0f3f800000;    	// 1
	add.f32 	%f45, %f37, %f44;
	mov.f32 	%f46, %f45;
	rcp.approx.ftz.f32 %f47,%f46;
	mov.f32 	%f48, %f47;
	.loc	17	8936	0
	mov.f32 	%f49, 0fbf800000;    	// -1
	add.f32 	%f50, %f37, %f49;
	add.f32 	%f51, %f50, %f50;
	mul.f32 	%f52, %f51, %f48;
	mul.f32 	%f53, %f52, %f52;
	mov.f32 	%f54, 0f3b18f0fe;    	// 0.0023337
	mov.f32 	%f55, %f54;
	mov.f32 	%f56, %f53;
	mov.f32 	%f57, 0f3c4caf63;    	// 0.012493
	mov.f32 	%f58, %f57;
	mad.f32 %f59, %f55, %f56, %f58;
	mov.f32 	%f60, %f59;
	mov.f32 	%f61, %f60;
	mov.f32 	%f62, %f53;
	mov.f32 	%f63, 0f3daaaabd;    	// 0.0833335
	mov.f32 	%f64, %f63;
	mad.f32 %f65, %f61, %f62, %f64;
	mov.f32 	%f66, %f65;
	.loc	17	9099	0
	mul.rn.f32 	%f67, %f66, %f53;
	mul.rn.f32 	%f68, %f67, %f52;
	.loc	17	8936	0
	mov.b32 	%r34, %f50;
	mov.b32 	%r35, %f52;
	and.b32 	%r36, %r34, -4096;
	mov.b32 	%f69, %r36;
	and.b32 	%r37, %r35, -4096;
	mov.b32 	%f70, %r37;
	neg.f32 	%f71, %f70;
	sub.f32 	%f72, %f50, %f70;
	mov.f32 	%f73, %f71;
	mov.f32 	%f74, %f69;
	add.f32 	%f75, %f72, %f72;
	mov.f32 	%f76, %f75;
	mad.f32 %f77, %f73, %f74, %f76;
	mov.f32 	%f78, %f77;
	mov.f32 	%f79, %f71;
	sub.f32 	%f80, %f50, %f69;
	mov.f32 	%f81, %f80;
	mov.f32 	%f82, %f78;
	mad.f32 %f83, %f79, %f81, %f82;
	mov.f32 	%f84, %f83;
	.loc	17	9122	0
	mul.rn.f32 	%f85, %f48, %f84;
	add.f32 	%f86, %f85, %f70;
	add.f32 	%f87, %f86, %f68;
	sub.f32 	%f88, %f70, %f86;
	sub.f32 	%f89, %f86, %f87;
	add.f32 	%f90, %f85, %f88;
	add.f32 	%f91, %f89, %f68;
	add.f32 	%f92, %f90, %f91;
	add.f32 	%f93, %f87, %f92;
	.loc	17	9123	0
	sub.f32 	%f94, %f87, %f93;
	add.f32 	%f95, %f92, %f94;
	.loc	17	9130	0
	mov.f32 	%f96, 0f3f317200;    	// 0.693146
	mul.rn.f32 	%f97, %f40, %f96;
	add.f32 	%f98, %f97, %f93;
	.loc	17	9131	0
	mov.f32 	%f99, 0f35bfbe8e;    	// 1.42861e-06
	mul.rn.f32 	%f100, %f40, %f99;
	sub.f32 	%f101, %f97, %f98;
	add.f32 	%f102, %f101, %f93;
	add.f32 	%f103, %f102, %f95;
	add.f32 	%f104, %f100, %f103;
	.loc	17	9132	0
	add.f32 	%f105, %f104, %f98;
	.loc	17	8936	0
	mov.f32 	%f106, 0f39000000;   	// 0.00012207
	mul.f32 	%f107, %f1, %f106;
	mov.f32 	%f108, 0f77f684df;   	// 1e+34
	setp.gt.f32 	%p21, %f8, %f108;
	selp.f32 	%f109, %f107, %f1, %p21;
	neg.f32 	%f110, %f109;
	mov.f32 	%f111, %f110;
	mov.f32 	%f112, 0f45800800;   	// 4097
	mov.f32 	%f113, %f112;
	mov.f32 	%f114, %f109;
	mad.f32 %f115, %f111, %f113, %f114;
	mov.f32 	%f116, %f115;
	mov.f32 	%f117, %f109;
	mov.f32 	%f118, 0f45800800;   	// 4097
	mov.f32 	%f119, %f118;
	mov.f32 	%f120, %f116;
	mad.f32 %f121, %f117, %f119, %f120;
	mov.f32 	%f122, %f121;
	.loc	17	9150	0
	mov.f32 	%f123, %f122;
	.loc	17	8936	0
	neg.f32 	%f124, %f105;
	mov.f32 	%f125, %f124;
	mov.f32 	%f126, 0f45800800;   	// 4097
	mov.f32 	%f127, %f126;
	mov.f32 	%f128, %f105;
	mad.f32 %f129, %f125, %f127, %f128;
	mov.f32 	%f116, %f129;
	mov.f32 	%f130, %f105;
	mov.f32 	%f131, 0f45800800;   	// 4097
	mov.f32 	%f132, %f131;
	mov.f32 	%f133, %f116;
	mad.f32 %f134, %f130, %f132, %f133;
	mov.f32 	%f116, %f134;
	.loc	17	9151	0
	mov.f32 	%f135, %f116;
	.loc	17	9153	0
	sub.f32 	%f136, %f105, %f116;
	.loc	17	8936	0
	mul.rn.f32 	%f137, %f109, %f105;
	mov.f32 	%f138, %f123;
	mov.f32 	%f139, %f116;
	neg.f32 	%f140, %f137;
	mov.f32 	%f141, %f140;
	mad.f32 %f142, %f138, %f139, %f141;
	mov.f32 	%f116, %f142;
	mov.f32 	%f143, %f123;
	mov.f32 	%f144, %f136;
	mov.f32 	%f145, %f116;
	mad.f32 %f146, %f143, %f144, %f145;
	mov.f32 	%f116, %f146;
	sub.f32 	%f147, %f109, %f122;
	mov.f32 	%f148, %f135;
	mov.f32 	%f149, %f147;
	mov.f32 	%f150, %f116;
	mad.f32 %f151, %f148, %f149, %f150;
	mov.f32 	%f116, %f151;
	mov.f32 	%f152, %f147;
	mov.f32 	%f153, %f136;
	mov.f32 	%f154, %f116;
	mad.f32 %f155, %f152, %f153, %f154;
	mov.f32 	%f116, %f155;
	.loc	17	9159	0
	sub.f32 	%f156, %f98, %f105;
	mov.f32 	%f157, 0f00000000;   	// 0
	mul.rn.f32 	%f158, %f157, %f105;
	add.f32 	%f159, %f156, %f104;
	mul.rn.f32 	%f160, %f109, %f159;
	add.f32 	%f161, %f158, %f160;
	add.f32 	%f162, %f161, %f116;
	add.rn.f32 	%f163, %f137, %f162;
	sub.f32 	%f164, %f137, %f163;
	add.rn.f32 	%f165, %f164, %f162;
	.loc	17	11157	0
	mov.f32 	%f166, %f165;
	mov.f32 	%f167, %f163;
	mov.b32 	%r38, %f163;
	mov.u32 	%r39, 1118925336;
	setp.ne.s32 	%p22, %r38, %r39;
	@%p22 bra 	$Lt_5_22530;
	.loc	17	11161	0
	sub.s32 	%r40, %r38, 1;
	mov.b32 	%f167, %r40;
	.loc	17	11162	0
	mov.f32 	%f168, 0f37000000;   	// 7.62939e-06
	add.f32 	%f166, %f165, %f168;
$Lt_5_22530:
	.loc	17	8936	0
	mov.f32 	%f169, 0f3fb8aa3b;   	// 1.4427
	mul.f32 	%f170, %f167, %f169;
	cvt.rzi.f32.f32 	%f171, %f170;
	mov.f32 	%f172, %f171;
	mov.f32 	%f173, 0fbf317200;   	// -0.693146
	mov.f32 	%f174, %f173;
	mov.f32 	%f175, %f167;
	mad.f32 %f176, %f172, %f174, %f175;
	mov.f32 	%f177, %f176;
	mov.f32 	%f178, %f171;
	mov.f32 	%f179, 0fb5bfbe8e;   	// -1.42861e-06
	mov.f32 	%f180, %f179;
	mov.f32 	%f181, %f177;
	mad.f32 %f182, %f178, %f180, %f181;
	mov.f32 	%f183, %f182;
	.loc	17	8965	0
	mov.f32 	%f184, 0f3fb8aa3b;   	// 1.4427
	mul.f32 	%f185, %f183, %f184;
	mov.f32 	%f186, %f185;
	ex2.approx.ftz.f32 %f187,%f186;
	mov.f32 	%f188, %f187;
	.loc	17	11166	0
	mov.f32 	%f189, 0f42d20000;   	// 105
	setp.gt.f32 	%p23, %f167, %f189;
	mov.f32 	%f190, 0fc2d20000;   	// -105
	setp.lt.f32 	%p24, %f167, %f190;
	ex2.approx.f32 	%f191, %f171;
	mul.f32 	%f192, %f191, %f188;
	mov.f32 	%f193, 0f00000000;   	// 0
	selp.f32 	%f194, %f193, %f192, %p24;
	mov.f32 	%f195, 0f7f800000;   	// ((1.0F)/(0.0F))
	selp.f32 	%f196, %f195, %f194, %p23;
	mov.f32 	%f197, %f196;
	mov.f32 	%f198, 0f7f800000;   	// ((1.0F)/(0.0F))
	setp.neu.f32 	%p25, %f196, %f198;
	@!%p25 bra 	$Lt_5_23042;
	.loc	17	8936	0
	mov.f32 	%f199, %f197;
	mov.f32 	%f200, %f166;
	mov.f32 	%f201, %f197;
	mad.f32 %f202, %f199, %f200, %f201;
	mov.f32 	%f203, %f202;
	.loc	17	11172	0
	mov.f32 	%f197, %f203;
$Lt_5_23042:
	.loc	17	11244	0
	mov.f32 	%f5, %f197;
	mov.f32 	%f204, 0f3f000000;   	// 0.5
	mul.f32 	%f205, %f1, %f204;
	cvt.rzi.f32.f32 	%f206, %f205;
	selp.s32 	%r41, 1, 0, %p16;
	add.f32 	%f207, %f206, %f206;
	sub.f32 	%f208, %f1, %f207;
	abs.f32 	%f209, %f208;
	mov.f32 	%f210, 0f3f800000;   	// 1
	set.eq.u32.f32 	%r42, %f209, %f210;
	neg.s32 	%r43, %r42;
	and.b32 	%r44, %r41, %r43;
	mov.u32 	%r45, 0;
	setp.eq.s32 	%p26, %r44, %r45;
	@%p26 bra 	$Lt_5_23554;
	.loc	17	11246	0
	mov.b32 	%r46, %f5;
	xor.b32 	%r47, %r46, -2147483648;
	mov.b32 	%f5, %r47;
$Lt_5_23554:
$L_5_17666:
$Lt_5_20994:
$Lt_5_19970:
$Lt_5_19458:
$Lt_5_11010:
$Lt_5_18946:
	.loc	15	47	0
	cvt.f64.f32 	%fd5, %f5;
	st.global.f64 	[%rd4+0], %fd5;
$Lt_5_18434:
	.loc	15	49	0
	exit;
$LDWend_kPow:
	} // kPow

	.entry kInverseElements (
		.param .u64 __cudaparm_kInverseElements_a,
		.param .s32 __cudaparm_kInverseElements_n)
	{
	.reg .u16 %rh<4>;
	.reg .u32 %r<6>;
	.reg .u64 %rd<6>;
	.reg .f64 %fd<5>;
	.reg .pred %p<4>;
	.loc	15	52	0
$LDWbegin_kInverseElements:
	mov.u16 	%rh1, %ctaid.x;
	mov.u16 	%rh2, %ntid.x;
	mul.wide.u16 	%r1, %rh1, %rh2;
	cvt.u32.u16 	%r2, %tid.x;
	add.u32 	%r3, %r2, %r1;
	ld.param.s32 	%r4, [__cudaparm_kInverseElements_n];
	setp.le.s32 	%p1, %r4, %r3;
	@%p1 bra 	$Lt_6_1794;
	ld.param.u64 	%rd1, [__cudaparm_kInverseElements_a];
	cvt.s64.s32 	%rd2, %r3;
	mul.wide.s32 	%rd3, %r3, 8;
	add.u64 	%rd4, %rd1, %rd3;
	ld.global.f64 	%fd1, [%rd4+0];
	mov.f64 	%fd2, 0d0000000000000000;	// 0
	setp.neu.f64 	%p2, %fd1, %fd2;
	@!%p2 bra 	$Lt_6_2562;
	.loc	15	55	0
	rcp.rn.f64 	%fd3, %fd1;
	bra.uni 	$Lt_6_2306;
$Lt_6_2562:
	mov.f64 	%fd3, 0d0000000000000000;	// 0
$Lt_6_2306:
	st.global.f64 	[%rd4+0], %fd3;
$Lt_6_1794:
	.loc	15	57	0
	exit;
$LDWend_kInverseElements:
	} // kInverseElements

	.entry kSqrt (
		.param .u64 __cudaparm_kSqrt_a,
		.param .s32 __cudaparm_kSqrt_n)
	{
	.reg .u16 %rh<4>;
	.reg .u32 %r<6>;
	.reg .u64 %rd<6>;
	.reg .f32 %f<4>;
	.reg .f64 %fd<4>;
	.reg .pred %p<3>;
	.loc	15	60	0
$LDWbegin_kSqrt:
	mov.u16 	%rh1, %ctaid.x;
	mov.u16 	%rh2, %ntid.x;
	mul.wide.u16 	%r1, %rh1, %rh2;
	cvt.u32.u16 	%r2, %tid.x;
	add.u32 	%r3, %r2, %r1;
	ld.param.s32 	%r4, [__cudaparm_kSqrt_n];
	setp.le.s32 	%p1, %r4, %r3;
	@%p1 bra 	$Lt_7_1026;
	.loc	15	63	0
	ld.param.u64 	%rd1, [__cudaparm_kSqrt_a];
	cvt.s64.s32 	%rd2, %r3;
	mul.wide.s32 	%rd3, %r3, 8;
	add.u64 	%rd4, %rd1, %rd3;
	ld.global.f64 	%fd1, [%rd4+0];
	cvt.rn.f32.f64 	%f1, %fd1;
	sqrt.approx.f32 	%f2, %f1;
	cvt.f64.f32 	%fd2, %f2;
	st.global.f64 	[%rd4+0], %fd2;
$Lt_7_1026:
	.loc	15	65	0
	exit;
$LDWend_kSqrt:
	} // kSqrt

	.entry kDivByColumnVector (
		.param .u64 __cudaparm_kDivByColumnVector_a,
		.param .s32 __cudaparm_kDivByColumnVector_m,
		.param .u64 __cudaparm_kDivByColumnVector_dest,
		.param .s32 __cudaparm_kDivByColumnVector_n)
	{
	.reg .u16 %rh<4>;
	.reg .u32 %r<8>;
	.reg .u64 %rd<10>;
	.reg .f32 %f<5>;
	.reg .f64 %fd<6>;
	.reg .pred %p<4>;
	.loc	15	68	0
$LDWbegin_kDivByColumnVector:
	mov.u16 	%rh1, %ctaid.x;
	mov.u16 	%rh2, %ntid.x;
	mul.wide.u16 	%r1, %rh1, %rh2;
	cvt.u32.u16 	%r2, %tid.x;
	add.u32 	%r3, %r2, %r1;
	ld.param.s32 	%r4, [__cudaparm_kDivByColumnVector_n];
	setp.le.s32 	%p1, %r4, %r3;
	@%p1 bra 	$Lt_8_1794;
	ld.param.u64 	%rd1, [__cudaparm_kDivByColumnVector_dest];
	cvt.s64.s32 	%rd2, %r3;
	mul.wide.s32 	%rd3, %r3, 8;
	add.u64 	%rd4, %rd1, %rd3;
	ld.param.u64 	%rd5, [__cudaparm_kDivByColumnVector_a];
	ld.param.s32 	%r5, [__cudaparm_kDivByColumnVector_m];
	div.s32 	%r6, %r3, %r5;
	cvt.s64.s32 	%rd6, %r6;
	mul.wide.s32 	%rd7, %r6, 8;
	add.u64 	%rd8, %rd5, %rd7;
	ld.global.f64 	%fd1, [%rd8+0];
	mov.f64 	%fd2, 0d0000000000000000;	// 0
	setp.neu.f64 	%p2, %fd1, %fd2;
	@!%p2 bra 	$Lt_8_2562;
	.loc	15	71	0
	ld.global.f64 	%fd3, [%rd4+0];
	cvt.rn.f32.f64 	%f1, %fd3;
	cvt.rn.f32.f64 	%f2, %fd1;
	div.full.f32 	%f3, %f1, %f2;
	cvt.f64.f32 	%fd4, %f3;
	bra.uni 	$Lt_8_2306;
$Lt_8_2562:
	mov.f64 	%fd4, 0d0000000000000000;	// 0
$Lt_8_2306:
	st.global.f64 	[%rd4+0], %fd4;
$Lt_8_1794:
	.loc	15	73	0
	exit;
$LDWend_kDivByColumnVector:
	} // kDivByColumnVector

	.entry kMulByColumnVector (
		.param .u64 __cudaparm_kMulByColumnVector_a,
		.param .s32 __cudaparm_kMulByColumnVector_m,
		.param .u64 __cudaparm_kMulByColumnVector_dest,
		.param .s32 __cudaparm_kMulByColumnVector_n)
	{
	.reg .u16 %rh<4>;
	.reg .u32 %r<8>;
	.reg .u64 %rd<10>;
	.reg .f64 %fd<5>;
	.reg .pred %p<3>;
	.loc	15	76	0
$LDWbegin_kMulByColumnVector:
	mov.u16 	%rh1, %ctaid.x;
	mov.u16 	%rh2, %ntid.x;
	mul.wide.u16 	%r1, %rh1, %rh2;
	cvt.u32.u16 	%r2, %tid.x;
	add.u32 	%r3, %r2, %r1;
	ld.param.s32 	%r4, [__cudaparm_kMulByColumnVector_n];
	setp.le.s32 	%p1, %r4, %r3;
	@%p1 bra 	$Lt_9_1026;
	.loc	15	79	0
	ld.param.u64 	%rd1, [__cudaparm_kMulByColumnVector_dest];
	cvt.s64.s32 	%rd2, %r3;
	mul.wide.s32 	%rd3, %r3, 8;
	add.u64 	%rd4, %rd1, %rd3;
	ld.global.f64 	%fd1, [%rd4+0];
	ld.param.u64 	%rd5, [__cudaparm_kMulByColumnVector_a];
	ld.param.s32 	%r5, [__cudaparm_kMulByColumnVector_m];
	div.s32 	%r6, %r3, %r5;
	cvt.s64.s32 	%rd6, %r6;
	mul.wide.s32 	%rd7, %r6, 8;
	add.u64 	%rd8, %rd5, %rd7;
	ld.global.f64 	%fd2, [%rd8+0];
	mul.f64 	%fd3, %fd1, %fd2;
	st.global.f64 	[%rd4+0], %fd3;
$Lt_9_1026:
	.loc	15	81	0
	exit;
$LDWend_kMulByColumnVector:
	} // kMulByColumnVector



// ===== COMPILED SASS (sm_100) =====

	.target	sm_100

	.elftype	@"ET_EXEC"


//--------------------- .note.nv.tkinfo           --------------------------
	.section	.note.nv.tkinfo,"",@"SHT_NOTE"
	.sectionflags	@"SHF_NOTE_NV_TKINFO"
	.tkinfo
        /*0018*/ 	.word	0x00000002
        /*0030*/ 	.string	""
        /*0030*/ 	.string	"ptxas"
        /*0030*/ 	.string	"Cuda compilation tools, release 13.0, V13.0.88"
        /*0030*/ 	.string	"Build cuda_13.0.r13.0/compiler.36424714_0"
        /*0030*/ 	.string	"-arch sm_100 "



//--------------------- .note.nv.cuinfo           --------------------------
	.section	.note.nv.cuinfo,"",@"SHT_NOTE"
	.sectionflags	@"SHF_NOTE_NV_CUINFO"
        /*0018*/ 	.short	0x0002
        /*001a*/ 	.short	0x000a
        /*001c*/ 	.short	0x0082
	.zero		2


//--------------------- .nv.info                  --------------------------
	.section	.nv.info,"",@"SHT_CUDA_INFO"
	.align	4


	//----- nvinfo : EIATTR_REGCOUNT
	.align		4
        /*0000*/ 	.byte	0x04, 0x2f
        /*0002*/ 	.short	(.L_1 - .L_0)
	.align		4
.L_0:
        /*0004*/ 	.word	index@(kMul)
        /*0008*/ 	.word	0x0000000e


	//----- nvinfo : EIATTR_FRAME_SIZE
	.align		4
.L_1:
        /*000c*/ 	.byte	0x04, 0x11
        /*000e*/ 	.short	(.L_3 - .L_2)
	.align		4
.L_2:
        /*0010*/ 	.word	index@(kMul)
        /*0014*/ 	.word	0x00000000


	//----- nvinfo : EIATTR_REGCOUNT
	.align		4
.L_3:
        /*0018*/ 	.byte	0x04, 0x2f
        /*001a*/ 	.short	(.L_5 - .L_4)
	.align		4
.L_4:
        /*001c*/ 	.word	index@(kFillArray)
        /*0020*/ 	.word	0x0000000c


	//----- nvinfo : EIATTR_FRAME_SIZE
	.align		4
.L_5:
        /*0024*/ 	.byte	0x04, 0x11
        /*0026*/ 	.short	(.L_7 - .L_6)
	.align		4
.L_6:
        /*0028*/ 	.word	index@(kFillArray)
        /*002c*/ 	.word	0x00000000


	//----- nvinfo : EIATTR_REGCOUNT
	.align		4
.L_7:
        /*0030*/ 	.byte	0x04, 0x2f
        /*0032*/ 	.short	(.L_9 - .L_8)
	.align		4
.L_8:
        /*0034*/ 	.word	index@(kFill)
        /*0038*/ 	.word	0x0000000a


	//----- nvinfo : EIATTR_FRAME_SIZE
	.align		4
.L_9:
        /*003c*/ 	.byte	0x04, 0x11
        /*003e*/ 	.short	(.L_11 - .L_10)
	.align		4
.L_10:
        /*0040*/ 	.word	index@(kFill)
        /*0044*/ 	.word	0x00000000


	//----- nvinfo : EIATTR_REGCOUNT
	.align		4
.L_11:
        /*0048*/ 	.byte	0x04, 0x2f
        /*004a*/ 	.short	(.L_13 - .L_12)
	.align		4
.L_12:
        /*004c*/ 	.word	index@(kSigmoid)
        /*0050*/ 	.word	0x00000010


	//----- nvinfo : EIATTR_FRAME_SIZE
	.align		4
.L_13:
        /*0054*/ 	.byte	0x04, 0x11
        /*0056*/ 	.short	(.L_15 - .L_14)
	.align		4
.L_14:
        /*0058*/ 	.word	index@($__internal_3_$__cuda_sm20_rcp_f64_v3)
        /*005c*/ 	.word	0x00000000


	//----- nvinfo : EIATTR_FRAME_SIZE
	.align		4
.L_15:
        /*0060*/ 	.byte	0x04, 0x11
        /*0062*/ 	.short	(.L_17 - .L_16)
	.align		4
.L_16:
        /*0064*/ 	.word	index@($__internal_2_$__cuda_sm20_dblrcp_rn_slowpath_v3)
        /*0068*/ 	.word	0x00000000


	//----- nvinfo : EIATTR_FRAME_SIZE
	.align		4
.L_17:
        /*006c*/ 	.byte	0x04, 0x11
        /*006e*/ 	.short	(.L_19 - .L_18)
	.align		4
.L_18:
        /*0070*/ 	.word	index@(kSigmoid)
        /*0074*/ 	.word	0x00000000


	//----- nvinfo : EIATTR_REGCOUNT
	.align		4
.L_19:
        /*0078*/ 	.byte	0x04, 0x2f
        /*007a*/ 	.short	(.L_21 - .L_20)
	.align		4
.L_20:
        /*007c*/ 	.word	index@(kTanh)
        /*0080*/ 	.word	0x0000000a


	//----- nvinfo : EIATTR_FRAME_SIZE
	.align		4
.L_21:
        /*0084*/ 	.byte	0x04, 0x11
        /*0086*/ 	.short	(.L_23 - .L_22)
	.align		4
.L_22:
        /*0088*/ 	.word	index@(kTanh)
        /*008c*/ 	.word	0x00000000


	//----- nvinfo : EIATTR_REGCOUNT
	.align		4
.L_23:
        /*0090*/ 	.byte	0x04, 0x2f
        /*0092*/ 	.short	(.L_25 - .L_24)
	.align		4
.L_24:
        /*0094*/ 	.word	index@(kPow)
        /*0098*/ 	.word	0x00000011


	//----- nvinfo : EIATTR_FRAME_SIZE
	.align		4
.L_25:
        /*009c*/ 	.byte	0x04, 0x11
        /*009e*/ 	.short	(.L_27 - .L_26)
	.align		4
.L_26:
        /*00a0*/ 	.word	index@(kPow)
        /*00a4*/ 	.word	0x00000000


	//----- nvinfo : EIATTR_REGCOUNT
	.align		4
.L_27:
        /*00a8*/ 	.byte	0x04, 0x2f
        /*00aa*/ 	.short	(.L_29 - .L_28)
	.align		4
.L_28:
        /*00ac*/ 	.word	index@(kInverseElements)
        /*00b0*/ 	.word	0x00000010


	//----- nvinfo : EIATTR_FRAME_SIZE
	.align		4
.L_29:
        /*00b4*/ 	.byte	0x04, 0x11
        /*00b6*/ 	.short	(.L_31 - .L_30)
	.align		4
.L_30:
        /*00b8*/ 	.word	index@($__internal_1_$__cuda_sm20_rcp_f64_v3)
        /*00bc*/ 	.word	0x00000000


	//----- nvinfo : EIATTR_FRAME_SIZE
	.align		4
.L_31:
        /*00c0*/ 	.byte	0x04, 0x11
        /*00c2*/ 	.short	(.L_33 - .L_32)
	.align		4
.L_32:
        /*00c4*/ 	.word	index@($__internal_0_$__cuda_sm20_dblrcp_rn_slowpath_v3)
        /*00c8*/ 	.word	0x00000000


	//----- nvinfo : EIATTR_FRAME_SIZE
	.align		4
.L_33:
        /*00cc*/ 	.byte	0x04, 0x11
        /*00ce*/ 	.short	(.L_35 - .L_34)
	.align		4
.L_34:
        /*00d0*/ 	.word	index@(kInverseElements)
        /*00d4*/ 	.word	0x00000000


	//----- nvinfo : EIATTR_REGCOUNT
	.align		4
.L_35:
        /*00d8*/ 	.byte	0x04, 0x2f
        /*00da*/ 	.short	(.L_37 - .L_36)
	.align		4
.L_36:
        /*00dc*/ 	.word	index@(kSqrt)
        /*00e0*/ 	.word	0x0000000a


	//----- nvinfo : EIATTR_FRAME_SIZE
	.align		4
.L_37:
        /*00e4*/ 	.byte	0x04, 0x11
        /*00e6*/ 	.short	(.L_39 - .L_38)
	.align		4
.L_38:
        /*00e8*/ 	.word	index@(kSqrt)
        /*00ec*/ 	.word	0x00000000


	//----- nvinfo : EIATTR_REGCOUNT
	.align		4
.L_39:
        /*00f0*/ 	.byte	0x04, 0x2f
        /*00f2*/ 	.short	(.L_41 - .L_40)
	.align		4
.L_40:
        /*00f4*/ 	.word	index@(kDivByColumnVector)
        /*00f8*/ 	.word	0x0000000d


	//----- nvinfo : EIATTR_FRAME_SIZE
	.align		4
.L_41:
        /*00fc*/ 	.byte	0x04, 0x11
        /*00fe*/ 	.short	(.L_43 - .L_42)
	.align		4
.L_42:
        /*0100*/ 	.word	index@(kDivByColumnVector)
        /*0104*/ 	.word	0x00000000


	//----- nvinfo : EIATTR_REGCOUNT
	.align		4
.L_43:
        /*0108*/ 	.byte	0x04, 0x2f
        /*010a*/ 	.short	(.L_45 - .L_44)
	.align		4
.L_44:
        /*010c*/ 	.word	index@(kMulByColumnVector)
        /*0110*/ 	.word	0x0000000c


	//----- nvinfo : EIATTR_FRAME_SIZE
	.align		4
.L_45:
        /*0114*/ 	.byte	0x04, 0x11
        /*0116*/ 	.short	(.L_47 - .L_46)
	.align		4
.L_46:
        /*0118*/ 	.word	index@(kMulByColumnVector)
        /*011c*/ 	.word	0x00000000


	//----- nvinfo : EIATTR_MIN_STACK_SIZE
	.align		4
.L_47:
        /*0120*/ 	.byte	0x04, 0x12
        /*0122*/ 	.short	(.L_49 - .L_48)
	.align		4
.L_48:
        /*0124*/ 	.word	index@(kMulByColumnVector)
        /*0128*/ 	.word	0x00000000


	//----- nvinfo : EIATTR_MIN_STACK_SIZE
	.align		4
.L_49:
        /*012c*/ 	.byte	0x04, 0x12
        /*012e*/ 	.short	(.L_51 - .L_50)
	.align		4
.L_50:
        /*0130*/ 	.word	index@(kDivByColumnVector)
        /*0134*/ 	.word	0x00000000


	//----- nvinfo : EIATTR_MIN_STACK_SIZE
	.align		4
.L_51:
        /*0138*/ 	.byte	0x04, 0x12
        /*013a*/ 	.short	(.L_53 - .L_52)
	.align		4
.L_52:
        /*013c*/ 	.word	index@(kSqrt)
        /*0140*/ 	.word	0x00000000


	//----- nvinfo : EIATTR_MIN_STACK_SIZE
	.align		4
.L_53:
        /*0144*/ 	.byte	0x04, 0x12
        /*0146*/ 	.short	(.L_55 - .L_54)
	.align		4
.L_54:
        /*0148*/ 	.word	index@(kInverseElements)
        /*014c*/ 	.word	0x00000000


	//----- nvinfo : EIATTR_MIN_STACK_SIZE
	.align		4
.L_55:
        /*0150*/ 	.byte	0x04, 0x12
        /*0152*/ 	.short	(.L_57 - .L_56)
	.align		4
.L_56:
        /*0154*/ 	.word	index@(kPow)
        /*0158*/ 	.word	0x00000000


	//----- nvinfo : EIATTR_MIN_STACK_SIZE
	.align		4
.L_57:
        /*015c*/ 	.byte	0x04, 0x12
        /*015e*/ 	.short	(.L_59 - .L_58)
	.align		4
.L_58:
        /*0160*/ 	.word	index@(kTanh)
        /*0164*/ 	.word	0x00000000


	//----- nvinfo : EIATTR_MIN_STACK_SIZE
	.align		4
.L_59:
        /*0168*/ 	.byte	0x04, 0x12
        /*016a*/ 	.short	(.L_61 - .L_60)
	.align		4
.L_60:
        /*016c*/ 	.word	index@(kSigmoid)
        /*0170*/ 	.word	0x00000000


	//----- nvinfo : EIATTR_MIN_STACK_SIZE
	.align		4
.L_61:
        /*0174*/ 	.byte	0x04, 0x12
        /*0176*/ 	.short	(.L_63 - .L_62)
	.align		4
.L_62:
        /*0178*/ 	.word	index@(kFill)
        /*017c*/ 	.word	0x00000000


	//----- nvinfo : EIATTR_MIN_STACK_SIZE
	.align		4
.L_63:
        /*0180*/ 	.byte	0x04, 0x12
        /*0182*/ 	.short	(.L_65 - .L_64)
	.align		4
.L_64:
        /*0184*/ 	.word	index@(kFillArray)
        /*0188*/ 	.word	0x00000000


	//----- nvinfo : EIATTR_MIN_STACK_SIZE
	.align		4
.L_65:
        /*018c*/ 	.byte	0x04, 0x12
        /*018e*/ 	.short	(.L_67 - .L_66)
	.align		4
.L_66:
        /*0190*/ 	.word	index@(kMul)
        /*0194*/ 	.word	0x00000000
.L_67:


//--------------------- .nv.compat                --------------------------
	.section	.nv.compat,"",@"SHT_CUDA_COMPAT_INFO"
	.align	4
        /*0000*/ 	.byte	0x02, 0x09, 0x00, 0x00, 0x02, 0x02, 0x01, 0x00, 0x02, 0x05, 0x05, 0x00, 0x03, 0x07, 0x01, 0x01
        /*0010*/ 	.byte	0x02, 0x03, 0x00, 0x00, 0x02, 0x06, 0x01, 0x00, 0x04, 0x0b, 0x08, 0x00, 0x01, 0x00, 0x00, 0x00
        /*0020*/ 	.byte	0x00, 0x00, 0x00, 0x00


//--------------------- .nv.info.kMulByColumnVector --------------------------
	.section	.nv.info.kMulByColumnVector,"",@"SHT_CUDA_INFO"
	.sectionflags	@""
	.align	4


	//----- nvinfo : EIATTR_CUDA_API_VERSION
	.align		4
        /*0000*/ 	.byte	0x04, 0x37
        /*0002*/ 	.short	(.L_69 - .L_68)
.L_68:
        /*0004*/ 	.word	0x00000082


	//----- nvinfo : EIATTR_KPARAM_INFO
	.align		4
.L_69:
        /*0008*/ 	.byte	0x04, 0x17
        /*000a*/ 	.short	(.L_71 - .L_70)
.L_70:
        /*000c*/ 	.word	0x00000000
        /*0010*/ 	.short	0x0003
        /*0012*/ 	.short	0x0018
        /*0014*/ 	.byte	0x00, 0xf0, 0x11, 0x00


	//----- nvinfo : EIATTR_KPARAM_INFO
	.align		4
.L_71:
        /*0018*/ 	.byte	0x04, 0x17
        /*001a*/ 	.short	(.L_73 - .L_72)
.L_72:
        /*001c*/ 	.word	0x00000000
        /*0020*/ 	.short	0x0002
        /*0022*/ 	.short	0x0010
        /*0024*/ 	.byte	0x00, 0xf0, 0x21, 0x00


	//----- nvinfo : EIATTR_KPARAM_INFO
	.align		4
.L_73:
        /*0028*/ 	.byte	0x04, 0x17
        /*002a*/ 	.short	(.L_75 - .L_74)
.L_74:
        /*002c*/ 	.word	0x00000000
        /*0030*/ 	.short	0x0001
        /*0032*/ 	.short	0x0008
        /*0034*/ 	.byte	0x00, 0xf0, 0x11, 0x00


	//----- nvinfo : EIATTR_KPARAM_INFO
	.align		4
.L_75:
        /*0038*/ 	.byte	0x04, 0x17
        /*003a*/ 	.short	(.L_77 - .L_76)
.L_76:
        /*003c*/ 	.word	0x00000000
        /*0040*/ 	.short	0x0000
        /*0042*/ 	.short	0x0000
        /*0044*/ 	.byte	0x00, 0xf0, 0x21, 0x00


	//----- nvinfo : EIATTR_SPARSE_MMA_MASK
	.align		4
.L_77:
        /*0048*/ 	.byte	0x03, 0x50
        /*004a*/ 	.short	0x0000


	//----- nvinfo : EIATTR_MAXREG_COUNT
	.align		4
        /*004c*/ 	.byte	0x03, 0x1b
        /*004e*/ 	.short	0x00ff


	//----- nvinfo : EIATTR_MERCURY_ISA_VERSION
	.align		4
        /*0050*/ 	.byte	0x03, 0x5f
        /*0052*/ 	.short	0x0101


	//----- nvinfo : EIATTR_VRC_CTA_INIT_COUNT
	.align		4
        /*0054*/ 	.byte	0x02, 0x4a
	.zero		1
	.zero		1


	//----- nvinfo : EIATTR_EXIT_INSTR_OFFSETS
	.align		4
        /*0058*/ 	.byte	0x04, 0x1c
        /*005a*/ 	.short	(.L_79 - .L_78)


	//   ....[0]....
.L_78:
        /*005c*/ 	.word	0x000000a0


	//   ....[1]....
        /*0060*/ 	.word	0x000002c0


	//----- nvinfo : EIATTR_CBANK_PARAM_SIZE
	.align		4
.L_79:
        /*0064*/ 	.byte	0x03, 0x19
        /*0066*/ 	.short	0x001c


	//----- nvinfo : EIATTR_PARAM_CBANK
	.align		4
        /*0068*/ 	.byte	0x04, 0x0a
        /*006a*/ 	.short	(.L_81 - .L_80)
	.align		4
.L_80:
        /*006c*/ 	.word	index@(.nv.constant0.kMulByColumnVector)
        /*0070*/ 	.short	0x0380
        /*0072*/ 	.short	0x001c


	//----- nvinfo : EIATTR_SW_WAR
	.align		4
.L_81:
        /*0074*/ 	.byte	0x04, 0x36
        /*0076*/ 	.short	(.L_83 - .L_82)
.L_82:
        /*0078*/ 	.word	0x00000008
.L_83:


//--------------------- .nv.info.kDivByColumnVector --------------------------
	.section	.nv.info.kDivByColumnVector,"",@"SHT_CUDA_INFO"
	.sectionflags	@""
	.align	4


	//----- nvinfo : EIATTR_CUDA_API_VERSION
	.align		4
        /*0000*/ 	.byte	0x04, 0x37
        /*0002*/ 	.short	(.L_85 - .L_84)
.L_84:
        /*0004*/ 	.word	0x00000082


	//----- nvinfo : EIATTR_KPARAM_INFO
	.align		4
.L_85:
        /*0008*/ 	.byte	0x04, 0x17
        /*000a*/ 	.short	(.L_87 - .L_86)
.L_86:
        /*000c*/ 	.word	0x00000000
        /*0010*/ 	.short	0x0003
        /*0012*/ 	.short	0x0018
        /*0014*/ 	.byte	0x00, 0xf0, 0x11, 0x00


	//----- nvinfo : EIATTR_KPARAM_INFO
	.align		4
.L_87:
        /*0018*/ 	.byte	0x04, 0x17
        /*001a*/ 	.short	(.L_89 - .L_88)
.L_88:
        /*001c*/ 	.word	0x00000000
        /*0020*/ 	.short	0x0002
        /*0022*/ 	.short	0x0010
        /*0024*/ 	.byte	0x00, 0xf0, 0x21, 0x00


	//----- nvinfo : EIATTR_KPARAM_INFO
	.align		4
.L_89:
        /*0028*/ 	.byte	0x04, 0x17
        /*002a*/ 	.short	(.L_91 - .L_90)
.L_90:
        /*002c*/ 	.word	0x00000000
        /*0030*/ 	.short	0x0001
        /*0032*/ 	.short	0x0008
        /*0034*/ 	.byte	0x00, 0xf0, 0x11, 0x00


	//----- nvinfo : EIATTR_KPARAM_INFO
	.align		4
.L_91:
        /*0038*/ 	.byte	0x04, 0x17
        /*003a*/ 	.short	(.L_93 - .L_92)
.L_92:
        /*003c*/ 	.word	0x00000000
        /*0040*/ 	.short	0x0000
        /*0042*/ 	.short	0x0000
        /*0044*/ 	.byte	0x00, 0xf0, 0x21, 0x00


	//----- nvinfo : EIATTR_SPARSE_MMA_MASK
	.align		4
.L_93:
        /*0048*/ 	.byte	0x03, 0x50
        /*004a*/ 	.short	0x0000


	//----- nvinfo : EIATTR_MAXREG_COUNT
	.align		4
        /*004c*/ 	.byte	0x03, 0x1b
        /*004e*/ 	.short	0x00ff


	//----- nvinfo : EIATTR_MERCURY_ISA_VERSION
	.align		4
        /*0050*/ 	.byte	0x03, 0x5f
        /*0052*/ 	.short	0x0101


	//----- nvinfo : EIATTR_VRC_CTA_INIT_COUNT
	.align		4
        /*0054*/ 	.byte	0x02, 0x4a
	.zero		1
	.zero		1


	//----- nvinfo : EIATTR_EXIT_INSTR_OFFSETS
	.align		4
        /*0058*/ 	.byte	0x04, 0x1c
        /*005a*/ 	.short	(.L_95 - .L_94)


	//   ....[0]....
.L_94:
        /*005c*/ 	.word	0x000000a0


	//   ....[1]....
        /*0060*/ 	.word	0x00000390


	//----- nvinfo : EIATTR_CRS_STACK_SIZE
	.align		4
.L_95:
        /*0064*/ 	.byte	0x04, 0x1e
        /*0066*/ 	.short	(.L_97 - .L_96)
.L_96:
        /*0068*/ 	.word	0x00000000


	//----- nvinfo : EIATTR_CBANK_PARAM_SIZE
	.align		4
.L_97:
        /*006c*/ 	.byte	0x03, 0x19
        /*006e*/ 	.short	0x001c


	//----- nvinfo : EIATTR_PARAM_CBANK
	.align		4
        /*0070*/ 	.byte	0x04, 0x0a
        /*0072*/ 	.short	(.L_99 - .L_98)
	.align		4
.L_98:
        /*0074*/ 	.word	index@(.nv.constant0.kDivByColumnVector)
        /*0078*/ 	.short	0x0380
        /*007a*/ 	.short	0x001c


	//----- nvinfo : EIATTR_SW_WAR
	.align		4
.L_99:
        /*007c*/ 	.byte	0x04, 0x36
        /*007e*/ 	.short	(.L_101 - .L_100)
.L_100:
        /*0080*/ 	.word	0x00000008
.L_101:


//--------------------- .nv.info.kSqrt            --------------------------
	.section	.nv.info.kSqrt,"",@"SHT_CUDA_INFO"
	.sectionflags	@""
	.align	4


	//----- nvinfo : EIATTR_CUDA_API_VERSION
	.align		4
        /*0000*/ 	.byte	0x04, 0x37
        /*0002*/ 	.short	(.L_103 - .L_102)
.L_102:
        /*0004*/ 	.word	0x00000082


	//----- nvinfo : EIATTR_KPARAM_INFO
	.align		4
.L_103:
        /*0008*/ 	.byte	0x04, 0x17
        /*000a*/ 	.short	(.L_105 - .L_104)
.L_104:
        /*000c*/ 	.word	0x00000000
        /*0010*/ 	.short	0x0001
        /*0012*/ 	.short	0x0008
        /*0014*/ 	.byte	0x00, 0xf0, 0x11, 0x00


	//----- nvinfo : EIATTR_KPARAM_INFO
	.align		4
.L_105:
        /*0018*/ 	.byte	0x04, 0x17
        /*001a*/ 	.short	(.L_107 - .L_106)
.L_106:
        /*001c*/ 	.word	0x00000000
        /*0020*/ 	.short	0x0000
        /*0022*/ 	.short	0x0000
        /*0024*/ 	.byte	0x00, 0xf0, 0x21, 0x00


	//----- nvinfo : EIATTR_SPARSE_MMA_MASK
	.align		4
.L_107:
        /*0028*/ 	.byte	0x03, 0x50
        /*002a*/ 	.short	0x0000


	//----- nvinfo : EIATTR_MAXREG_COUNT
	.align		4
        /*002c*/ 	.byte	0x03, 0x1b
        /*002e*/ 	.short	0x00ff


	//----- nvinfo : EIATTR_MERCURY_ISA_VERSION
	.align		4
        /*0030*/ 	.byte	0x03, 0x5f
        /*0032*/ 	.short	0x0101


	//----- nvinfo : EIATTR_VRC_CTA_INIT_COUNT
	.align		4
        /*0034*/ 	.byte	0x02, 0x4a
	.zero		1
	.zero		1


	//----- nvinfo : EIATTR_EXIT_INSTR_OFFSETS
	.align		4
        /*0038*/ 	.byte	0x04, 0x1c
        /*003a*/ 	.short	(.L_109 - .L_108)


	//   ....[0]....
.L_108:
        /*003c*/ 	.word	0x000000a0


	//   ....[1]....
        /*0040*/ 	.word	0x00000130


	//----- nvinfo : EIATTR_CBANK_PARAM_SIZE
	.align		4
.L_109:
        /*0044*/ 	.byte	0x03, 0x19
        /*0046*/ 	.short	0x000c


	//----- nvinfo : EIATTR_PARAM_CBANK
	.align		4
        /*0048*/ 	.byte	0x04, 0x0a
        /*004a*/ 	.short	(.L_111 - .L_110)
	.align		4
.L_110:
        /*004c*/ 	.word	index@(.nv.constant0.kSqrt)
        /*0050*/ 	.short	0x0380
        /*0052*/ 	.short	0x000c


	//----- nvinfo : EIATTR_SW_WAR
	.align		4
.L_111:
        /*0054*/ 	.byte	0x04, 0x36
        /*0056*/ 	.short	(.L_113 - .L_112)
.L_112:
        /*0058*/ 	.word	0x00000008
.L_113:


//--------------------- .nv.info.kInverseElements --------------------------
	.section	.nv.info.kInverseElements,"",@"SHT_CUDA_INFO"
	.sectionflags	@""
	.align	4


	//----- nvinfo : EIATTR_CUDA_API_VERSION
	.align		4
        /*0000*/ 	.byte	0x04, 0x37
        /*0002*/ 	.short	(.L_115 - .L_114)
.L_114:
        /*0004*/ 	.word	0x00000082


	//----- nvinfo : EIATTR_KPARAM_INFO
	.align		4
.L_115:
        /*0008*/ 	.byte	0x04, 0x17
        /*000a*/ 	.short	(.L_117 - .L_116)
.L_116:
        /*000c*/ 	.word	0x00000000
        /*0010*/ 	.short	0x0001
        /*0012*/ 	.short	0x0008
        /*0014*/ 	.byte	0x00, 0xf0, 0x11, 0x00


	//----- nvinfo : EIATTR_KPARAM_INFO
	.align		4
.L_117:
        /*0018*/ 	.byte	0x04, 0x17
        /*001a*/ 	.short	(.L_119 - .L_118)
.L_118:
        /*001c*/ 	.word	0x00000000
        /*0020*/ 	.short	0x0000
        /*0022*/ 	.short	0x0000
        /*0024*/ 	.byte	0x00, 0xf0, 0x21, 0x00


	//----- nvinfo : EIATTR_SPARSE_MMA_MASK
	.align		4
.L_119:
        /*0028*/ 	.byte	0x03, 0x50
        /*002a*/ 	.short	0x0000


	//----- nvinfo : EIATTR_MAXREG_COUNT
	.align		4
        /*002c*/ 	.byte	0x03, 0x1b
        /*002e*/ 	.short	0x00ff


	//----- nvinfo : EIATTR_MERCURY_ISA_VERSION
	.align		4
        /*0030*/ 	.byte	0x03, 0x5f
        /*0032*/ 	.short	0x0101


	//----- nvinfo : EIATTR_VRC_CTA_INIT_COUNT
	.align		4
        /*0034*/ 	.byte	0x02, 0x4a
	.zero		1
	.zero		1


	//----- nvinfo : EIATTR_EXIT_INSTR_OFFSETS
	.align		4
        /*0038*/ 	.byte	0x04, 0x1c
        /*003a*/ 	.short	(.L_121 - .L_120)


	//   ....[0]....
.L_120:
        /*003c*/ 	.word	0x000000a0


	//   ....[1]....
        /*0040*/ 	.word	0x000001a0


	//----- nvinfo : EIATTR_CRS_STACK_SIZE
	.align		4
.L_121:
        /*0044*/ 	.byte	0x04, 0x1e
        /*0046*/ 	.short	(.L_123 - .L_122)
.L_122:
        /*0048*/ 	.word	0x00000000


	//----- nvinfo : EIATTR_CBANK_PARAM_SIZE
	.align		4
.L_123:
        /*004c*/ 	.byte	0x03, 0x19
        /*004e*/ 	.short	0x000c


	//----- nvinfo : EIATTR_PARAM_CBANK
	.align		4
        /*0050*/ 	.byte	0x04, 0x0a
        /*0052*/ 	.short	(.L_125 - .L_124)
	.align		4
.L_124:
        /*0054*/ 	.word	index@(.nv.constant0.kInverseElements)
        /*0058*/ 	.short	0x0380
        /*005a*/ 	.short	0x000c


	//----- nvinfo : EIATTR_SW_WAR
	.align		4
.L_125:
        /*005c*/ 	.byte	0x04, 0x36
        /*005e*/ 	.short	(.L_127 - .L_126)
.L_126:
        /*0060*/ 	.word	0x00000008
.L_127:


//--------------------- .nv.info.kPow             --------------------------
	.section	.nv.info.kPow,"",@"SHT_CUDA_INFO"
	.sectionflags	@""
	.align	4


	//----- nvinfo : EIATTR_CUDA_API_VERSION
	.align		4
        /*0000*/ 	.byte	0x04, 0x37
        /*0002*/ 	.short	(.L_129 - .L_128)
.L_128:
        /*0004*/ 	.word	0x00000082


	//----- nvinfo : EIATTR_KPARAM_INFO
	.align		4
.L_129:
        /*0008*/ 	.byte	0x04, 0x17
        /*000a*/ 	.short	(.L_131 - .L_130)
.L_130:
        /*000c*/ 	.word	0x00000000
        /*0010*/ 	.short	0x0002
        /*0012*/ 	.short	0x0010
        /*0014*/ 	.byte	0x00, 0xf0, 0x11, 0x00


	//----- nvinfo : EIATTR_KPARAM_INFO
	.align		4
.L_131:
        /*0018*/ 	.byte	0x04, 0x17
        /*001a*/ 	.short	(.L_133 - .L_132)
.L_132:
        /*001c*/ 	.word	0x00000000
        /*0020*/ 	.short	0x0001
        /*0022*/ 	.short	0x0008
        /*0024*/ 	.byte	0x00, 0xf0, 0x21, 0x00


	//----- nvinfo : EIATTR_KPARAM_INFO
	.align		4
.L_133:
        /*0028*/ 	.byte	0x04, 0x17
        /*002a*/ 	.short	(.L_135 - .L_134)
.L_134:
        /*002c*/ 	.word	0x00000000
        /*0030*/ 	.short	0x0000
        /*0032*/ 	.short	0x0000
        /*0034*/ 	.byte	0x00, 0xf0, 0x21, 0x00


	//----- nvinfo : EIATTR_SPARSE_MMA_MASK
	.align		4
.L_135:
        /*0038*/ 	.byte	0x03, 0x50
        /*003a*/ 	.short	0x0000


	//----- nvinfo : EIATTR_MAXREG_COUNT
	.align		4
        /*003c*/ 	.byte	0x03, 0x1b
        /*003e*/ 	.short	0x00ff


	//----- nvinfo : EIATTR_MERCURY_ISA_VERSION
	.align		4
        /*0040*/ 	.byte	0x03, 0x5f
        /*0042*/ 	.short	0x0101


	//----- nvinfo : EIATTR_VRC_CTA_INIT_COUNT
	.align		4
        /*0044*/ 	.byte	0x02, 0x4a
	.zero		1
	.zero		1


	//----- nvinfo : EIATTR_EXIT_INSTR_OFFSETS
	.align		4
        /*0048*/ 	.byte	0x04, 0x1c
        /*004a*/ 	.short	(.L_137 - .L_136)


	//   ....[0]....
.L_136:
        /*004c*/ 	.word	0x000000a0


	//   ....[1]....
        /*0050*/ 	.word	0x00000b20


	//----- nvinfo : EIATTR_CRS_STACK_SIZE
	.align		4
.L_137:
        /*0054*/ 	.byte	0x04, 0x1e
        /*0056*/ 	.short	(.L_139 - .L_138)
.L_138:
        /*0058*/ 	.word	0x00000000


	//----- nvinfo : EIATTR_CBANK_PARAM_SIZE
	.align		4
.L_139:
        /*005c*/ 	.byte	0x03, 0x19
        /*005e*/ 	.short	0x0014


	//----- nvinfo : EIATTR_PARAM_CBANK
	.align		4
        /*0060*/ 	.byte	0x04, 0x0a
        /*0062*/ 	.short	(.L_141 - .L_140)
	.align		4
.L_140:
        /*0064*/ 	.word	index@(.nv.constant0.kPow)
        /*0068*/ 	.short	0x0380
        /*006a*/ 	.short	0x0014


	//----- nvinfo : EIATTR_SW_WAR
	.align		4
.L_141:
        /*006c*/ 	.byte	0x04, 0x36
        /*006e*/ 	.short	(.L_143 - .L_142)
.L_142:
        /*0070*/ 	.word	0x00000008
.L_143:


//--------------------- .nv.info.kTanh            --------------------------
	.section	.nv.info.kTanh,"",@"SHT_CUDA_INFO"
	.sectionflags	@""
	.align	4


	//----- nvinfo : EIATTR_CUDA_API_VERSION
	.align		4
        /*0000*/ 	.byte	0x04, 0x37
        /*0002*/ 	.short	(.L_145 - .L_144)
.L_144:
        /*0004*/ 	.word	0x00000082


	//----- nvinfo : EIATTR_KPARAM_INFO
	.align		4
.L_145:
        /*0008*/ 	.byte	0x04, 0x17
        /*000a*/ 	.short	(.L_147 - .L_146)
.L_146:
        /*000c*/ 	.word	0x00000000
        /*0010*/ 	.short	0x0002
        /*0012*/ 	.short	0x0010
        /*0014*/ 	.byte	0x00, 0xf0, 0x11, 0x00


	//----- nvinfo : EIATTR_KPARAM_INFO
	.align		4
.L_147:
        /*0018*/ 	.byte	0x04, 0x17
        /*001a*/ 	.short	(.L_149 - .L_148)
.L_148:
        /*001c*/ 	.word	0x00000000
        /*0020*/ 	.short	0x0001
        /*0022*/ 	.short	0x0008
        /*0024*/ 	.byte	0x00, 0xf0, 0x21, 0x00


	//----- nvinfo : EIATTR_KPARAM_INFO
	.align		4
.L_149:
        /*0028*/ 	.byte	0x04, 0x17
        /*002a*/ 	.short	(.L_151 - .L_150)
.L_150:
        /*002c*/ 	.word	0x00000000
        /*0030*/ 	.short	0x0000
        /*0032*/ 	.short	0x0000
        /*0034*/ 	.byte	0x00, 0xf0, 0x21, 0x00


	//----- nvinfo : EIATTR_SPARSE_MMA_MASK
	.align		4
.L_151:
        /*0038*/ 	.byte	0x03, 0x50
        /*003a*/ 	.short	0x0000


	//----- nvinfo : EIATTR_MAXREG_COUNT
	.align		4
        /*003c*/ 	.byte	0x03, 0x1b
        /*003e*/ 	.short	0x00ff


	//----- nvinfo : EIATTR_MERCURY_ISA_VERSION
	.align		4
        /*0040*/ 	.byte	0x03, 0x5f
        /*0042*/ 	.short	0x0101


	//----- nvinfo : EIATTR_VRC_CTA_INIT_COUNT
	.align		4
        /*0044*/ 	.byte	0x02, 0x4a
	.zero		1
	.zero		1


	//----- nvinfo : EIATTR_EXIT_INSTR_OFFSETS
	.align		4
        /*0048*/ 	.byte	0x04, 0x1c
        /*004a*/ 	.short	(.L_153 - .L_152)


	//   ....[0]....
.L_152:
        /*004c*/ 	.word	0x000000a0


	//   ....[1]....
        /*0050*/ 	.word	0x00000320


	//----- nvinfo : EIATTR_CRS_STACK_SIZE
	.align		4
.L_153:
        /*0054*/ 	.byte	0x04, 0x1e
        /*0056*/ 	.short	(.L_155 - .L_154)
.L_154:
        /*0058*/ 	.word	0x00000000


	//----- nvinfo : EIATTR_CBANK_PARAM_SIZE
	.align		4
.L_155:
        /*005c*/ 	.byte	0x03, 0x19
        /*005e*/ 	.short	0x0014


	//----- nvinfo : EIATTR_PARAM_CBANK
	.align		4
        /*0060*/ 	.byte	0x04, 0x0a
        /*0062*/ 	.short	(.L_157 - .L_156)
	.align		4
.L_156:
        /*0064*/ 	.word	index@(.nv.constant0.kTanh)
        /*0068*/ 	.short	0x0380
        /*006a*/ 	.short	0x0014


	//----- nvinfo : EIATTR_SW_WAR
	.align		4
.L_157:
        /*006c*/ 	.byte	0x04, 0x36
        /*006e*/ 	.short	(.L_159 - .L_158)
.L_158:
        /*0070*/ 	.word	0x00000008
.L_159:


//--------------------- .nv.info.kSigmoid         --------------------------
	.section	.nv.info.kSigmoid,"",@"SHT_CUDA_INFO"
	.sectionflags	@""
	.align	4


	//----- nvinfo : EIATTR_CUDA_API_VERSION
	.align		4
        /*0000*/ 	.byte	0x04, 0x37
        /*0002*/ 	.short	(.L_161 - .L_160)
.L_160:
        /*0004*/ 	.word	0x00000082


	//----- nvinfo : EIATTR_KPARAM_INFO
	.align		4
.L_161:
        /*0008*/ 	.byte	0x04, 0x17
        /*000a*/ 	.short	(.L_163 - .L_162)
.L_162:
        /*000c*/ 	.word	0x00000000
        /*0010*/ 	.short	0x0002
        /*0012*/ 	.short	0x0010
        /*0014*/ 	.byte	0x00, 0xf0, 0x11, 0x00


	//----- nvinfo : EIATTR_KPARAM_INFO
	.align		4
.L_163:
        /*0018*/ 	.byte	0x04, 0x17
        /*001a*/ 	.short	(.L_165 - .L_164)
.L_164:
        /*001c*/ 	.word	0x00000000
        /*0020*/ 	.short	0x0001
        /*0022*/ 	.short	0x0008
        /*0024*/ 	.byte	0x00, 0xf0, 0x21, 0x00


	//----- nvinfo : EIATTR_KPARAM_INFO
	.align		4
.L_165:
        /*0028*/ 	.byte	0x04, 0x17
        /*002a*/ 	.short	(.L_167 - .L_166)
.L_166:
        /*002c*/ 	.word	0x00000000
        /*0030*/ 	.short	0x0000
        /*0032*/ 	.short	0x0000
        /*0034*/ 	.byte	0x00, 0xf0, 0x21, 0x00


	//----- nvinfo : EIATTR_SPARSE_MMA_MASK
	.align		4
.L_167:
        /*0038*/ 	.byte	0x03, 0x50
        /*003a*/ 	.short	0x0000


	//----- nvinfo : EIATTR_MAXREG_COUNT
	.align		4
        /*003c*/ 	.byte	0x03, 0x1b
        /*003e*/ 	.short	0x00ff


	//----- nvinfo : EIATTR_MERCURY_ISA_VERSION
	.align		4
        /*0040*/ 	.byte	0x03, 0x5f
        /*0042*/ 	.short	0x0101


	//----- nvinfo : EIATTR_VRC_CTA_INIT_COUNT
	.align		4
        /*0044*/ 	.byte	0x02, 0x4a
	.zero		1
	.zero		1


	//----- nvinfo : EIATTR_EXIT_INSTR_OFFSETS
	.align		4
        /*0048*/ 	.byte	0x04, 0x1c
        /*004a*/ 	.short	(.L_169 - .L_168)


	//   ....[0]....
.L_168:
        /*004c*/ 	.word	0x000000a0


	//   ....[1]....
        /*0050*/ 	.word	0x00000270


	//----- nvinfo : EIATTR_CRS_STACK_SIZE
	.align		4
.L_169:
        /*0054*/ 	.byte	0x04, 0x1e
        /*0056*/ 	.short	(.L_171 - .L_170)
.L_170:
        /*0058*/ 	.word	0x00000000


	//----- nvinfo : EIATTR_CBANK_PARAM_SIZE
	.align		4
.L_171:
        /*005c*/ 	.byte	0x03, 0x19
        /*005e*/ 	.short	0x0014


	//----- nvinfo : EIATTR_PARAM_CBANK
	.align		4
        /*0060*/ 	.byte	0x04, 0x0a
        /*0062*/ 	.short	(.L_173 - .L_172)
	.align		4
.L_172:
        /*0064*/ 	.word	index@(.nv.constant0.kSigmoid)
        /*0068*/ 	.short	0x0380
        /*006a*/ 	.short	0x0014


	//----- nvinfo : EIATTR_SW_WAR
	.align		4
.L_173:
        /*006c*/ 	.byte	0x04, 0x36
        /*006e*/ 	.short	(.L_175 - .L_174)
.L_174:
        /*0070*/ 	.word	0x00000008
.L_175:


//--------------------- .nv.info.kFill            --------------------------
	.section	.nv.info.kFill,"",@"SHT_CUDA_INFO"
	.sectionflags	@""
	.align	4


	//----- nvinfo : EIATTR_CUDA_API_VERSION
	.align		4
        /*0000*/ 	.byte	0x04, 0x37
        /*0002*/ 	.short	(.L_177 - .L_176)
.L_176:
        /*0004*/ 	.word	0x00000082


	//----- nvinfo : EIATTR_KPARAM_INFO
	.align		4
.L_177:
        /*0008*/ 	.byte	0x04, 0x17
        /*000a*/ 	.short	(.L_179 - .L_178)
.L_178:
        /*000c*/ 	.word	0x00000000
        /*0010*/ 	.short	0x0002
        /*0012*/ 	.short	0x0010
        /*0014*/ 	.byte	0x00, 0xf0, 0x11, 0x00


	//----- nvinfo : EIATTR_KPARAM_INFO
	.align		4
.L_179:
        /*0018*/ 	.byte	0x04, 0x17
        /*001a*/ 	.short	(.L_181 - .L_180)
.L_180:
        /*001c*/ 	.word	0x00000000
        /*0020*/ 	.short	0x0001
        /*0022*/ 	.short	0x0008
        /*0024*/ 	.byte	0x00, 0xf0, 0x21, 0x00


	//----- nvinfo : EIATTR_KPARAM_INFO
	.align		4
.L_181:
        /*0028*/ 	.byte	0x04, 0x17
        /*002a*/ 	.short	(.L_183 - .L_182)
.L_182:
        /*002c*/ 	.word	0x00000000
        /*0030*/ 	.short	0x0000
        /*0032*/ 	.short	0x0000
        /*0034*/ 	.byte	0x00, 0xf0, 0x21, 0x00


	//----- nvinfo : EIATTR_SPARSE_MMA_MASK
	.align		4
.L_183:
        /*0038*/ 	.byte	0x03, 0x50
        /*003a*/ 	.short	0x0000


	//----- nvinfo : EIATTR_MAXREG_COUNT
	.align		4
        /*003c*/ 	.byte	0x03, 0x1b
        /*003e*/ 	.short	0x00ff


	//----- nvinfo : EIATTR_MERCURY_ISA_VERSION
	.align		4
        /*0040*/ 	.byte	0x03, 0x5f
        /*0042*/ 	.short	0x0101


	//----- nvinfo : EIATTR_VRC_CTA_INIT_COUNT
	.align		4
        /*0044*/ 	.byte	0x02, 0x4a
	.zero		1
	.zero		1


	//----- nvinfo : EIATTR_EXIT_INSTR_OFFSETS
	.align		4
        /*0048*/ 	.byte	0x04, 0x1c
        /*004a*/ 	.short	(.L_185 - .L_184)


	//   ....[0]....
.L_184:
        /*004c*/ 	.word	0x000000a0


	//   ....[1]....
        /*0050*/ 	.word	0x00000100


	//----- nvinfo : EIATTR_CBANK_PARAM_SIZE
	.align		4
.L_185:
        /*0054*/ 	.byte	0x03, 0x19
        /*0056*/ 	.short	0x0014


	//----- nvinfo : EIATTR_PARAM_CBANK
	.align		4
        /*0058*/ 	.byte	0x04, 0x0a
        /*005a*/ 	.short	(.L_187 - .L_186)
	.align		4
.L_186:
        /*005c*/ 	.word	index@(.nv.constant0.kFill)
        /*0060*/ 	.short	0x0380
        /*0062*/ 	.short	0x0014


	//----- nvinfo : EIATTR_SW_WAR
	.align		4
.L_187:
        /*0064*/ 	.byte	0x04, 0x36
        /*0066*/ 	.short	(.L_189 - .L_188)
.L_188:
        /*0068*/ 	.word	0x00000008
.L_189:


//--------------------- .nv.info.kFillArray       --------------------------
	.section	.nv.info.kFillArray,"",@"SHT_CUDA_INFO"
	.sectionflags	@""
	.align	4


	//----- nvinfo : EIATTR_CUDA_API_VERSION
	.align		4
        /*0000*/ 	.byte	0x04, 0x37
        /*0002*/ 	.short	(.L_191 - .L_190)
.L_190:
        /*0004*/ 	.word	0x00000082


	//----- nvinfo : EIATTR_KPARAM_INFO
	.align		4
.L_191:
        /*0008*/ 	.byte	0x04, 0x17
        /*000a*/ 	.short	(.L_193 - .L_192)
.L_192:
        /*000c*/ 	.word	0x00000000
        /*0010*/ 	.short	0x0003
        /*0012*/ 	.short	0x0018
        /*0014*/ 	.byte	0x00, 0xf0, 0x11, 0x00


	//----- nvinfo : EIATTR_KPARAM_INFO
	.align		4
.L_193:
        /*0018*/ 	.byte	0x04, 0x17
        /*001a*/ 	.short	(.L_195 - .L_194)
.L_194:
        /*001c*/ 	.word	0x00000000
        /*0020*/ 	.short	0x0002
        /*0022*/ 	.short	0x0010
        /*0024*/ 	.byte	0x00, 0xf0, 0x21, 0x00


	//----- nvinfo : EIATTR_KPARAM_INFO
	.align		4
.L_195:
        /*0028*/ 	.byte	0x04, 0x17
        /*002a*/ 	.short	(.L_197 - .L_196)
.L_196:
        /*002c*/ 	.word	0x00000000
        /*0030*/ 	.short	0x0001
        /*0032*/ 	.short	0x0008
        /*0034*/ 	.byte	0x00, 0xf0, 0x11, 0x00


	//----- nvinfo : EIATTR_KPARAM_INFO
	.align		4
.L_197:
        /*0038*/ 	.byte	0x04, 0x17
        /*003a*/ 	.short	(.L_199 - .L_198)
.L_198:
        /*003c*/ 	.word	0x00000000
        /*0040*/ 	.short	0x0000
        /*0042*/ 	.short	0x0000
        /*0044*/ 	.byte	0x00, 0xf0, 0x21, 0x00


	//----- nvinfo : EIATTR_SPARSE_MMA_MASK
	.align		4
.L_199:
        /*0048*/ 	.byte	0x03, 0x50
        /*004a*/ 	.short	0x0000


	//----- nvinfo : EIATTR_MAXREG_COUNT
	.align		4
        /*004c*/ 	.byte	0x03, 0x1b
        /*004e*/ 	.short	0x00ff


	//----- nvinfo : EIATTR_MERCURY_ISA_VERSION
	.align		4
        /*0050*/ 	.byte	0x03, 0x5f
        /*0052*/ 	.short	0x0101


	//----- nvinfo : EIATTR_VRC_CTA_INIT_COUNT
	.align		4
        /*0054*/ 	.byte	0x02, 0x4a
	.zero		1
	.zero		1


	//----- nvinfo : EIATTR_EXIT_INSTR_OFFSETS
	.align		4
        /*0058*/ 	.byte	0x04, 0x1c
        /*005a*/ 	.short	(.L_201 - .L_200)


	//   ....[0]....
.L_200:
        /*005c*/ 	.word	0x000000a0


	//   ....[1]....
        /*0060*/ 	.word	0x00000280


	//----- nvinfo : EIATTR_CBANK_PARAM_SIZE
	.align		4
.L_201:
        /*0064*/ 	.byte	0x03, 0x19
        /*0066*/ 	.short	0x001c


	//----- nvinfo : EIATTR_PARAM_CBANK
	.align		4
        /*0068*/ 	.byte	0x04, 0x0a
        /*006a*/ 	.short	(.L_203 - .L_202)
	.align		4
.L_202:
        /*006c*/ 	.word	index@(.nv.constant0.kFillArray)
        /*0070*/ 	.short	0x0380
        /*0072*/ 	.short	0x001c


	//----- nvinfo : EIATTR_SW_WAR
	.align		4
.L_203:
        /*0074*/ 	.byte	0x04, 0x36
        /*0076*/ 	.short	(.L_205 - .L_204)
.L_204:
        /*0078*/ 	.word	0x00000008
.L_205:


//--------------------- .nv.info.kMul             --------------------------
	.section	.nv.info.kMul,"",@"SHT_CUDA_INFO"
	.sectionflags	@""
	.align	4


	//----- nvinfo : EIATTR_CUDA_API_VERSION
	.align		4
        /*0000*/ 	.byte	0x04, 0x37
        /*0002*/ 	.short	(.L_207 - .L_206)
.L_206:
        /*0004*/ 	.word	0x00000082


	//----- nvinfo : EIATTR_KPARAM_INFO
	.align		4
.L_207:
        /*0008*/ 	.byte	0x04, 0x17
        /*000a*/ 	.short	(.L_209 - .L_208)
.L_208:
        /*000c*/ 	.word	0x00000000
        /*0010*/ 	.short	0x0003
        /*0012*/ 	.short	0x0018
        /*0014*/ 	.byte	0x00, 0xf0, 0x11, 0x00


	//----- nvinfo : EIATTR_KPARAM_INFO
	.align		4
.L_209:
        /*0018*/ 	.byte	0x04, 0x17
        /*001a*/ 	.short	(.L_211 - .L_210)
.L_210:
        /*001c*/ 	.word	0x00000000
        /*0020*/ 	.short	0x0002
        /*0022*/ 	.short	0x0010
        /*0024*/ 	.byte	0x00, 0xf0, 0x21, 0x00


	//----- nvinfo : EIATTR_KPARAM_INFO
	.align		4
.L_211:
        /*0028*/ 	.byte	0x04, 0x17
        /*002a*/ 	.short	(.L_213 - .L_212)
.L_212:
        /*002c*/ 	.word	0x00000000
        /*0030*/ 	.short	0x0001
        /*0032*/ 	.short	0x0008
        /*0034*/ 	.byte	0x00, 0xf0, 0x21, 0x00


	//----- nvinfo : EIATTR_KPARAM_INFO
	.align		4
.L_213:
        /*0038*/ 	.byte	0x04, 0x17
        /*003a*/ 	.short	(.L_215 - .L_214)
.L_214:
        /*003c*/ 	.word	0x00000000
        /*0040*/ 	.short	0x0000
        /*0042*/ 	.short	0x0000
        /*0044*/ 	.byte	0x00, 0xf0, 0x21, 0x00


	//----- nvinfo : EIATTR_SPARSE_MMA_MASK
	.align		4
.L_215:
        /*0048*/ 	.byte	0x03, 0x50
        /*004a*/ 	.short	0x0000


	//----- nvinfo : EIATTR_MAXREG_COUNT
	.align		4
        /*004c*/ 	.byte	0x03, 0x1b
        /*004e*/ 	.short	0x00ff


	//----- nvinfo : EIATTR_MERCURY_ISA_VERSION
	.align		4
        /*0050*/ 	.byte	0x03, 0x5f
        /*0052*/ 	.short	0x0101


	//----- nvinfo : EIATTR_VRC_CTA_INIT_COUNT
	.align		4
        /*0054*/ 	.byte	0x02, 0x4a
	.zero		1
	.zero		1


	//----- nvinfo : EIATTR_EXIT_INSTR_OFFSETS
	.align		4
        /*0058*/ 	.byte	0x04, 0x1c
        /*005a*/ 	.short	(.L_217 - .L_216)


	//   ....[0]....
.L_216:
        /*005c*/ 	.word	0x000000a0


	//   ....[1]....
        /*0060*/ 	.word	0x00000160


	//----- nvinfo : EIATTR_CBANK_PARAM_SIZE
	.align		4
.L_217:
        /*0064*/ 	.byte	0x03, 0x19
        /*0066*/ 	.short	0x001c


	//----- nvinfo : EIATTR_PARAM_CBANK
	.align		4
        /*0068*/ 	.byte	0x04, 0x0a
        /*006a*/ 	.short	(.L_219 - .L_218)
	.align		4
.L_218:
        /*006c*/ 	.word	index@(.nv.constant0.kMul)
        /*0070*/ 	.short	0x0380
        /*0072*/ 	.short	0x001c


	//----- nvinfo : EIATTR_SW_WAR
	.align		4
.L_219:
        /*0074*/ 	.byte	0x04, 0x36
        /*0076*/ 	.short	(.L_221 - .L_220)
.L_220:
        /*0078*/ 	.word	0x00000008
.L_221:


//--------------------- .nv.callgraph             --------------------------
	.section	.nv.callgraph,"",@"SHT_CUDA_CALLGRAPH"
	.align	4
	.sectionentsize	8
	.align		4
        /*0000*/ 	.word	0x00000000
	.align		4
        /*0004*/ 	.word	0xffffffff
	.align		4
        /*0008*/ 	.word	0x00000000
	.align		4
        /*000c*/ 	.word	0xfffffffe
	.align		4
        /*0010*/ 	.word	0x00000000
	.align		4
        /*0014*/ 	.word	0xfffffffd
	.align		4
        /*0018*/ 	.word	0x00000000
	.align		4
        /*001c*/ 	.word	0xfffffffc


//--------------------- .text.kMulByColumnVector  --------------------------
	.section	.text.kMulByColumnVector,"ax",@progbits
	.align	128
.text.kMulByColumnVector:
        .type           kMulByColumnVector,@function
        .size           kMulByColumnVector,(.L_x_37 - kMulByColumnVector)
        .other          kMulByColumnVector,@"STO_CUDA_ENTRY STV_DEFAULT"
kMulByColumnVector:
[----:B------:R-:W-:Y:S01]  /*0000*/  LDC R1, c[0x0][0x37c] ;  /* 0x0000df00ff017b82 */ /* 0x000fe20000000800 */
[----:B------:R-:W0:Y:S07]  /*0010*/  S2R R0, SR_TID.X ;  /* 0x0000000000007919 */ /* 0x000e2e0000002100 */
[----:B------:R-:W1:Y:S01]  /*0020*/  S2UR UR4, SR_CTAID.X ;  /* 0x00000000000479c3 */ /* 0x000e620000002500 */
[----:B------:R-:W2:Y:S07]  /*0030*/  LDCU UR5, c[0x0][0x398] ;  /* 0x00007300ff0577ac */ /* 0x000eae0008000800 */
[----:B------:R-:W3:Y:S01]  /*0040*/  LDC R5, c[0x0][0x360] ;  /* 0x0000d800ff057b82 */ /* 0x000ee20000000800 */
[----:B-1----:R-:W-:Y:S01]  /*0050*/  ULOP3.LUT UR4, UR4, 0xffff, URZ, 0xc0, !UPT ;  /* 0x0000ffff04047892 */ /* 0x002fe2000f8ec0ff */
[----:B0-----:R-:W-:-:S02]  /*0060*/  LOP3.LUT R0, R0, 0xffff, RZ, 0xc0, !PT ;  /* 0x0000ffff00007812 */ /* 0x001fc400078ec0ff */
[----:B---3--:R-:W-:-:S05]  /*0070*/  LOP3.LUT R5, R5, 0xffff, RZ, 0xc0, !PT ;  /* 0x0000ffff05057812 */ /* 0x008fca00078ec0ff */
[----:B------:R-:W-:-:S05]  /*0080*/  IMAD R5, R5, UR4, R0 ;  /* 0x0000000405057c24 */ /* 0x000fca000f8e0200 */
[----:B--2---:R-:W-:-:S13]  /*0090*/  ISETP.GE.AND P0, PT, R5, UR5, PT ;  /* 0x0000000505007c0c */ /* 0x004fda000bf06270 */
[----:B------:R-:W-:Y:S05]  /*00a0*/  @P0 EXIT ;  /* 0x000000000000094d */ /* 0x000fea0003800000 */
[----:B------:R-:W0:Y:S01]  /*00b0*/  LDC R8, c[0x0][0x388] ;  /* 0x0000e200ff087b82 */ /* 0x000e220000000800 */
[----:B------:R-:W-:Y:S01]  /*00c0*/  IABS R6, R5 ;  /* 0x0000000500067213 */ /* 0x000fe20000000000 */
[----:B------:R-:W1:Y:S01]  /*00d0*/  LDCU.64 UR4, c[0x0][0x358] ;  /* 0x00006b00ff0477ac */ /* 0x000e620008000a00 */
[----:B0-----:R-:W-:-:S04]  /*00e0*/  IABS R7, R8 ;  /* 0x0000000800077213 */ /* 0x001fc80000000000 */
[----:B------:R-:W0:Y:S08]  /*00f0*/  I2F.RP R0, R7 ;  /* 0x0000000700007306 */ /* 0x000e300000209400 */
[----:B0-----:R-:W0:Y:S02]  /*0100*/  MUFU.RCP R0, R0 ;  /* 0x0000000000007308 */ /* 0x001e240000001000 */
[----:B0-----:R-:W-:-:S06]  /*0110*/  VIADD R2, R0, 0xffffffe ;  /* 0x0ffffffe00027836 */ /* 0x001fcc0000000000 */
[----:B------:R0:W2:Y:S02]  /*0120*/  F2I.FTZ.U32.TRUNC.NTZ R3, R2 ;  /* 0x0000000200037305 */ /* 0x0000a4000021f000 */
[----:B0-----:R-:W-:Y:S02]  /*0130*/  HFMA2 R2, -RZ, RZ, 0, 0 ;  /* 0x00000000ff027431 */ /* 0x001fe400000001ff */
[----:B--2---:R-:W-:-:S04]  /*0140*/  IMAD.MOV R4, RZ, RZ, -R3 ;  /* 0x000000ffff047224 */ /* 0x004fc800078e0a03 */
[----:B------:R-:W-:-:S04]  /*0150*/  IMAD R9, R4, R7, RZ ;  /* 0x0000000704097224 */ /* 0x000fc800078e02ff */
[----:B------:R-:W-:-:S06]  /*0160*/  IMAD.HI.U32 R3, R3, R9, R2 ;  /* 0x0000000903037227 */ /* 0x000fcc00078e0002 */
[----:B------:R-:W-:Y:S02]  /*0170*/  IMAD.HI.U32 R4, R3, R6, RZ ;  /* 0x0000000603047227 */ /* 0x000fe400078e00ff */
[----:B------:R-:W0:Y:S02]  /*0180*/  LDC.64 R2, c[0x0][0x390] ;  /* 0x0000e400ff027b82 */ /* 0x000e240000000a00 */
[----:B------:R-:W-:-:S04]  /*0190*/  IMAD.MOV R0, RZ, RZ, -R4 ;  /* 0x000000ffff007224 */ /* 0x000fc800078e0a04 */
[----:B------:R-:W-:-:S05]  /*01a0*/  IMAD R0, R7, R0, R6 ;  /* 0x0000000007007224 */ /* 0x000fca00078e0206 */
[----:B------:R-:W-:-:S13]  /*01b0*/  ISETP.GT.U32.AND P2, PT, R7, R0, PT ;  /* 0x000000000700720c */ /* 0x000fda0003f44070 */
[----:B------:R-:W-:Y:S01]  /*01c0*/  @!P2 IMAD.IADD R0, R0, 0x1, -R7 ;  /* 0x000000010000a824 */ /* 0x000fe200078e0a07 */
[----:B------:R-:W-:Y:S01]  /*01d0*/  @!P2 IADD3 R4, PT, PT, R4, 0x1, RZ ;  /* 0x000000010404a810 */ /* 0x000fe20007ffe0ff */
[C---:B0-----:R-:W-:Y:S01]  /*01e0*/  IMAD.WIDE R2, R5.reuse, 0x8, R2 ;  /* 0x0000000805027825 */ /* 0x041fe200078e0202 */
[----:B------:R-:W-:Y:S02]  /*01f0*/  ISETP.NE.AND P2, PT, R8, RZ, PT ;  /* 0x000000ff0800720c */ /* 0x000fe40003f45270 */
[----:B------:R-:W-:Y:S02]  /*0200*/  ISETP.GE.U32.AND P0, PT, R0, R7, PT ;  /* 0x000000070000720c */ /* 0x000fe40003f06070 */
[----:B------:R-:W0:Y:S01]  /*0210*/  LDC.64 R6, c[0x0][0x380] ;  /* 0x0000e000ff067b82 */ /* 0x000e220000000a00 */
[----:B------:R-:W-:-:S04]  /*0220*/  LOP3.LUT R0, R5, R8, RZ, 0x3c, !PT ;  /* 0x0000000805007212 */ /* 0x000fc800078e3cff */
[----:B------:R-:W-:-:S06]  /*0230*/  ISETP.GE.AND P1, PT, R0, RZ, PT ;  /* 0x000000ff0000720c */ /* 0x000fcc0003f26270 */
[----:B------:R-:W-:-:S07]  /*0240*/  @P0 VIADD R4, R4, 0x1 ;  /* 0x0000000104040836 */ /* 0x000fce0000000000 */
[----:B------:R-:W-:Y:S02]  /*0250*/  @!P1 IADD3 R4, PT, PT, -R4, RZ, RZ ;  /* 0x000000ff04049210 */ /* 0x000fe40007ffe1ff */
[----:B------:R-:W-:-:S05]  /*0260*/  @!P2 LOP3.LUT R4, RZ, R8, RZ, 0x33, !PT ;  /* 0x00000008ff04a212 */ /* 0x000fca00078e33ff */
[----:B0-----:R-:W-:Y:S02]  /*0270*/  IMAD.WIDE R6, R4, 0x8, R6 ;  /* 0x0000000804067825 */ /* 0x001fe400078e0206 */
[----:B-1----:R-:W2:Y:S04]  /*0280*/  LDG.E.64 R4, desc[UR4][R2.64] ;  /* 0x0000000402047981 */ /* 0x002ea8000c1e1b00 */
[----:B------:R-:W2:Y:S02]  /*0290*/  LDG.E.64 R6, desc[UR4][R6.64] ;  /* 0x0000000406067981 */ /* 0x000ea4000c1e1b00 */
[----:B--2---:R-:W-:-:S07]  /*02a0*/  DMUL R4, R4, R6 ;  /* 0x0000000604047228 */ /* 0x004fce0000000000 */
[----:B------:R-:W-:Y:S01]  /*02b0*/  STG.E.64 desc[UR4][R2.64], R4 ;  /* 0x0000000402007986 */ /* 0x000fe2000c101b04 */
[----:B------:R-:W-:Y:S05]  /*02c0*/  EXIT ;  /* 0x000000000000794d */ /* 0x000fea0003800000 */
.L_x_0:
[----:B------:R-:W-:-:S00]  /*02d0*/  BRA `(.L_x_0) ;  /* 0xfffffffc00fc7947 */ /* 0x000fc0000383ffff */
[----:B------:R-:W-:-:S00]  /*02e0*/  NOP ;  /* 0x0000000000007918 */ /* 0x000fc00000000000 */
        /* <DEDUP_REMOVED lines=9> */
.L_x_37:


//--------------------- .text.kDivByColumnVector  --------------------------
	.section	.text.kDivByColumnVector,"ax",@progbits
	.align	128
.text.kDivByColumnVector:
        .type           kDivByColumnVector,@function
        .size           kDivByColumnVector,(.L_x_38 - kDivByColumnVector)
        .other          kDivByColumnVector,@"STO_CUDA_ENTRY STV_DEFAULT"
kDivByColumnVector:
        /* <DEDUP_REMOVED lines=20> */
[----:B------:R-:W-:Y:S01]  /*0140*/  IMAD R9, R4, R5, RZ ;  /* 0x0000000504097224 */ /* 0x000fe200078e02ff */
[----:B------:R-:W-:-:S03]  /*0150*/  IABS R4, R7 ;  /* 0x0000000700047213 */ /* 0x000fc60000000000 */
[----:B------:R-:W-:-:S06]  /*0160*/  IMAD.HI.U32 R3, R3, R9, R2 ;  /* 0x0000000903037227 */ /* 0x000fcc00078e0002 */
[----:B------:R-:W-:-:S04]  /*0170*/  IMAD.HI.U32 R3, R3, R4, RZ ;  /* 0x0000000403037227 */ /* 0x000fc800078e00ff */
[----:B------:R-:W-:-:S04]  /*0180*/  IMAD.MOV R0, RZ, RZ, -R3 ;  /* 0x000000ffff007224 */ /* 0x000fc800078e0a03 */
[----:B------:R-:W-:-:S05]  /*0190*/  IMAD R0, R5, R0, R4 ;  /* 0x0000000005007224 */ /* 0x000fca00078e0204 */
[----:B------:R-:W-:-:S13]  /*01a0*/  ISETP.GT.U32.AND P2, PT, R5, R0, PT ;  /* 0x000000000500720c */ /* 0x000fda0003f44070 */
[-C--:B------:R-:W-:Y:S01]  /*01b0*/  @!P2 IADD3 R0, PT, PT, R0, -R5.reuse, RZ ;  /* 0x800000050000a210 */ /* 0x080fe20007ffe0ff */
[----:B------:R-:W-:Y:S01]  /*01c0*/  @!P2 VIADD R3, R3, 0x1 ;  /* 0x000000010303a836 */ /* 0x000fe20000000000 */
[----:B------:R-:W-:Y:S02]  /*01d0*/  ISETP.NE.AND P2, PT, R6, RZ, PT ;  /* 0x000000ff0600720c */ /* 0x000fe40003f45270 */
[----:B------:R-:W-:Y:S02]  /*01e0*/  ISETP.GE.U32.AND P0, PT, R0, R5, PT ;  /* 0x000000050000720c */ /* 0x000fe40003f06070 */
[----:B------:R-:W0:Y:S01]  /*01f0*/  LDC.64 R4, c[0x0][0x380] ;  /* 0x0000e000ff047b82 */ /* 0x000e220000000a00 */
[----:B------:R-:W-:-:S04]  /*0200*/  LOP3.LUT R0, R7, R6, RZ, 0x3c, !PT ;  /* 0x0000000607007212 */ /* 0x000fc800078e3cff */
[----:B------:R-:W-:-:S06]  /*0210*/  ISETP.GE.AND P1, PT, R0, RZ, PT ;  /* 0x000000ff0000720c */ /* 0x000fcc0003f26270 */
[----:B------:R-:W-:-:S07]  /*0220*/  @P0 IADD3 R3, PT, PT, R3, 0x1, RZ ;  /* 0x0000000103030810 */ /* 0x000fce0007ffe0ff */
[----:B------:R-:W-:Y:S01]  /*0230*/  @!P1 IMAD.MOV R3, RZ, RZ, -R3 ;  /* 0x000000ffff039224 */ /* 0x000fe200078e0a03 */
[----:B------:R-:W-:-:S05]  /*0240*/  @!P2 LOP3.LUT R3, RZ, R6, RZ, 0x33, !PT ;  /* 0x00000006ff03a212 */ /* 0x000fca00078e33ff */
[----:B0-----:R-:W-:Y:S02]  /*0250*/  IMAD.WIDE R4, R3, 0x8, R4 ;  /* 0x0000000803047825 */ /* 0x001fe400078e0204 */
[----:B------:R-:W0:Y:S03]  /*0260*/  LDC.64 R2, c[0x0][0x390] ;  /* 0x0000e400ff027b82 */ /* 0x000e260000000a00 */
[----:B-1----:R-:W2:Y:S01]  /*0270*/  LDG.E.64 R8, desc[UR4][R4.64] ;  /* 0x0000000404087981 */ /* 0x002ea2000c1e1b00 */
[----:B------:R-:W-:Y:S01]  /*0280*/  BSSY.RECONVERGENT B0, `(.L_x_1) ;  /* 0x000000f000007945 */ /* 0x000fe20003800200 */
[----:B0-----:R-:W-:Y:S01]  /*0290*/  IMAD.WIDE R2, R7, 0x8, R2 ;  /* 0x0000000807027825 */ /* 0x001fe200078e0202 */
[----:B--2---:R-:W-:-:S14]  /*02a0*/  DSETP.NEU.AND P0, PT, R8, RZ, PT ;  /* 0x000000ff0800722a */ /* 0x004fdc0003f0d000 */
[----:B------:R-:W-:Y:S05]  /*02b0*/  @!P0 BRA `(.L_x_2) ;  /* 0x0000000000288947 */ /* 0x000fea0003800000 */
[----:B------:R-:W2:Y:S01]  /*02c0*/  LDG.E.64 R4, desc[UR4][R2.64] ;  /* 0x0000000402047981 */ /* 0x000ea2000c1e1b00 */
[----:B------:R-:W0:Y:S02]  /*02d0*/  F2F.F32.F64 R10, R8 ;  /* 0x00000008000a7310 */ /* 0x000e240000301000 */
[----:B0-----:R-:W-:-:S13]  /*02e0*/  FSETP.GT.FTZ.AND P0, PT, |R10|, 8.50705917302346158658e+37, PT ;  /* 0x7e8000000a00780b */ /* 0x001fda0003f14200 */
[----:B------:R-:W-:-:S04]  /*02f0*/  @P0 FMUL.FTZ R10, R10, 0.25 ;  /* 0x3e8000000a0a0820 */ /* 0x000fc80000410000 */
[----:B------:R-:W0:Y:S08]  /*0300*/  MUFU.RCP R7, R10 ;  /* 0x0000000a00077308 */ /* 0x000e300000001000 */
[----:B--2---:R-:W1:Y:S02]  /*0310*/  F2F.F32.F64 R0, R4 ;  /* 0x0000000400007310 */ /* 0x004e640000301000 */
[----:B-1----:R-:W-:-:S04]  /*0320*/  @P0 FMUL.FTZ R0, R0, 0.25 ;  /* 0x3e80000000000820 */ /* 0x002fc80000410000 */
[----:B0-----:R-:W-:-:S06]  /*0330*/  FMUL.FTZ R7, R7, R0 ;  /* 0x0000000007077220 */ /* 0x001fcc0000410000 */
[----:B------:R-:W0:Y:S01]  /*0340*/  F2F.F64.F32 R6, R7 ;  /* 0x0000000700067310 */ /* 0x000e220000201800 */
[----:B------:R-:W-:Y:S05]  /*0350*/  BRA `(.L_x_3) ;  /* 0x0000000000047947 */ /* 0x000fea0003800000 */
.L_x_2:
[----:B------:R-:W-:-:S07]  /*0360*/  CS2R R6, SRZ ;  /* 0x0000000000067805 */ /* 0x000fce000001ff00 */
.L_x_3:
[----:B------:R-:W-:Y:S05]  /*0370*/  BSYNC.RECONVERGENT B0 ;  /* 0x0000000000007941 */ /* 0x000fea0003800200 */
.L_x_1:
[----:B0-----:R-:W-:Y:S01]  /*0380*/  STG.E.64 desc[UR4][R2.64], R6 ;  /* 0x0000000602007986 */ /* 0x001fe2000c101b04 */
[----:B------:R-:W-:Y:S05]  /*0390*/  EXIT ;  /* 0x000000000000794d */ /* 0x000fea0003800000 */
.L_x_4:
        /* <DEDUP_REMOVED lines=14> */
.L_x_38:


//--------------------- .text.kSqrt               --------------------------
	.section	.text.kSqrt,"ax",@progbits
	.align	128
.text.kSqrt:
        .type           kSqrt,@function
        .size           kSqrt,(.L_x_39 - kSqrt)
        .other          kSqrt,@"STO_CUDA_ENTRY STV_DEFAULT"
kSqrt:
        /* <DEDUP_REMOVED lines=11> */
[----:B------:R-:W0:Y:S01]  /*00b0*/  LDC.64 R2, c[0x0][0x380] ;  /* 0x0000e000ff027b82 */ /* 0x000e220000000a00 */
[----:B------:R-:W1:Y:S01]  /*00c0*/  LDCU.64 UR4, c[0x0][0x358] ;  /* 0x00006b00ff0477ac */ /* 0x000e620008000a00 */
[----:B0-----:R-:W-:-:S05]  /*00d0*/  IMAD.WIDE R2, R5, 0x8, R2 ;  /* 0x0000000805027825 */ /* 0x001fca00078e0202 */
[----:B-1----:R-:W2:Y:S02]  /*00e0*/  LDG.E.64 R4, desc[UR4][R2.64] ;  /* 0x0000000402047981 */ /* 0x002ea4000c1e1b00 */
[----:B--2---:R-:W0:Y:S08]  /*00f0*/  F2F.F32.F64 R4, R4 ;  /* 0x0000000400047310 */ /* 0x004e300000301000 */
[----:B0-----:R-:W0:Y:S08]  /*0100*/  MUFU.SQRT R6, R4 ;  /* 0x0000000400067308 */ /* 0x001e300000002000 */
[----:B0-----:R-:W0:Y:S02]  /*0110*/  F2F.F64.F32 R6, R6 ;  /* 0x0000000600067310 */ /* 0x001e240000201800 */
[----:B0-----:R-:W-:Y:S01]  /*0120*/  STG.E.64 desc[UR4][R2.64], R6 ;  /* 0x0000000602007986 */ /* 0x001fe2000c101b04 */
[----:B------:R-:W-:Y:S05]  /*0130*/  EXIT ;  /* 0x000000000000794d */ /* 0x000fea0003800000 */
.L_x_5:
        /* <DEDUP_REMOVED lines=12> */
.L_x_39:


//--------------------- .text.kInverseElements    --------------------------
	.section	.text.kInverseElements,"ax",@progbits
	.align	128
.text.kInverseElements:
        .type           kInverseElements,@function
        .size           kInverseElements,(.L_x_40 - kInverseElements)
        .other          kInverseElements,@"STO_CUDA_ENTRY STV_DEFAULT"
kInverseElements:
        /* <DEDUP_REMOVED lines=14> */
[----:B-1----:R-:W2:Y:S01]  /*00e0*/  LDG.E.64 R4, desc[UR4][R2.64] ;  /* 0x0000000402047981 */ /* 0x002ea2000c1e1b00 */
[----:B------:R-:W-:Y:S01]  /*00f0*/  BSSY.RECONVERGENT B0, `(.L_x_6) ;  /* 0x0000009000007945 */ /* 0x000fe20003800200 */
[----:B--2---:R-:W-:-:S14]  /*0100*/  DSETP.NEU.AND P0, PT, R4, RZ, PT ;  /* 0x000000ff0400722a */ /* 0x004fdc0003f0d000 */
[----:B------:R-:W-:Y:S05]  /*0110*/  @!P0 BRA `(.L_x_7) ;  /* 0x0000000000148947 */ /* 0x000fea0003800000 */
[----:B------:R-:W-:-:S07]  /*0120*/  MOV R0, 0x140 ;  /* 0x0000014000007802 */ /* 0x000fce0000000f00 */
[----:B------:R-:W-:Y:S05]  /*0130*/  CALL.REL.NOINC `($__internal_1_$__cuda_sm20_rcp_f64_v3) ;  /* 0x0000000000c07944 */ /* 0x000fea0003c00000 */
[----:B------:R-:W-:Y:S02]  /*0140*/  IMAD.MOV.U32 R4, RZ, RZ, R10 ;  /* 0x000000ffff047224 */ /* 0x000fe400078e000a */
[----:B------:R-:W-:Y:S01]  /*0150*/  IMAD.MOV.U32 R5, RZ, RZ, R11 ;  /* 0x000000ffff057224 */ /* 0x000fe200078e000b */
[----:B------:R-:W-:Y:S06]  /*0160*/  BRA `(.L_x_8) ;  /* 0x0000000000047947 */ /* 0x000fec0003800000 */
.L_x_7:
[----:B------:R-:W-:-:S07]  /*0170*/  CS2R R4, SRZ ;  /* 0x0000000000047805 */ /* 0x000fce000001ff00 */
.L_x_8:
[----:B------:R-:W-:Y:S05]  /*0180*/  BSYNC.RECONVERGENT B0 ;  /* 0x0000000000007941 */ /* 0x000fea0003800200 */
.L_x_6:
[----:B------:R-:W-:Y:S01]  /*0190*/  STG.E.64 desc[UR4][R2.64], R4 ;  /* 0x0000000402007986 */ /* 0x000fe2000c101b04 */
[----:B------:R-:W-:Y:S05]  /*01a0*/  EXIT ;  /* 0x000000000000794d */ /* 0x000fea0003800000 */
        .weak           $__internal_0_$__cuda_sm20_dblrcp_rn_slowpath_v3
        .type           $__internal_0_$__cuda_sm20_dblrcp_rn_slowpath_v3,@function
        .size           $__internal_0_$__cuda_sm20_dblrcp_rn_slowpath_v3,($__internal_1_$__cuda_sm20_rcp_f64_v3 - $__internal_0_$__cuda_sm20_dblrcp_rn_slowpath_v3)
$__internal_0_$__cuda_sm20_dblrcp_rn_slowpath_v3:
[----:B------:R-:W-:Y:S01]  /*01b0*/  DSETP.GTU.AND P0, PT, |R6|, +INF , PT ;  /* 0x7ff000000600742a */ /* 0x000fe20003f0c200 */
[----:B------:R-:W-:-:S13]  /*01c0*/  BSSY.RECONVERGENT B1, `(.L_x_9) ;  /* 0x0000023000017945 */ /* 0x000fda0003800200 */
[----:B------:R-:W-:Y:S05]  /*01d0*/  @P0 BRA `(.L_x_10) ;  /* 0x00000000007c0947 */ /* 0x000fea0003800000 */
[----:B------:R-:W-:-:S05]  /*01e0*/  LOP3.LUT R10, R7, 0x7fffffff, RZ, 0xc0, !PT ;  /* 0x7fffffff070a7812 */ /* 0x000fca00078ec0ff */
[----:B------:R-:W-:-:S05]  /*01f0*/  VIADD R8, R10, 0xffffffff ;  /* 0xffffffff0a087836 */ /* 0x000fca0000000000 */
[----:B------:R-:W-:-:S13]  /*0200*/  ISETP.GE.U32.AND P0, PT, R8, 0x7fefffff, PT ;  /* 0x7fefffff0800780c */ /* 0x000fda0003f06070 */
[----:B------:R-:W-:Y:S01]  /*0210*/  @P0 LOP3.LUT R9, R7, 0x7ff00000, RZ, 0x3c, !PT ;  /* 0x7ff0000007090812 */ /* 0x000fe200078e3cff */
[----:B------:R-:W-:Y:S01]  /*0220*/  @P0 IMAD.MOV.U32 R8, RZ, RZ, RZ ;  /* 0x000000ffff080224 */ /* 0x000fe200078e00ff */
[----:B------:R-:W-:Y:S06]  /*0230*/  @P0 BRA `(.L_x_11) ;  /* 0x00000000006c0947 */ /* 0x000fec0003800000 */
[----:B------:R-:W-:Y:S02]  /*0240*/  ISETP.GE.U32.AND P0, PT, R10, 0x1000001, PT ;  /* 0x010000010a00780c */ /* 0x000fe40003f06070 */
[----:B------:R-:W-:-:S11]  /*0250*/  MOV R8, R5 ;  /* 0x0000000500087202 */ /* 0x000fd60000000f00 */
[----:B------:R-:W-:Y:S05]  /*0260*/  @!P0 BRA `(.L_x_12) ;  /* 0x0000000000348947 */ /* 0x000fea0003800000 */
[----:B------:R-:W-:Y:S02]  /*0270*/  VIADD R11, R7, 0xc0200000 ;  /* 0xc0200000070b7836 */ /* 0x000fe40000000000 */
[----:B------:R-:W-:Y:S02]  /*0280*/  IMAD.MOV.U32 R10, RZ, RZ, R6 ;  /* 0x000000ffff0a7224 */ /* 0x000fe400078e0006 */
[----:B------:R-:W0:Y:S04]  /*0290*/  MUFU.RCP64H R9, R11 ;  /* 0x0000000b00097308 */ /* 0x000e280000001800 */
[----:B0-----:R-:W-:-:S08]  /*02a0*/  DFMA R12, -R10, R8, 1 ;  /* 0x3ff000000a0c742b */ /* 0x001fd00000000108 */
[----:B------:R-:W-:-:S08]  /*02b0*/  DFMA R12, R12, R12, R12 ;  /* 0x0000000c0c0c722b */ /* 0x000fd0000000000c */
[----:B------:R-:W-:-:S08]  /*02c0*/  DFMA R12, R8, R12, R8 ;  /* 0x0000000c080c722b */ /* 0x000fd00000000008 */
[----:B------:R-:W-:-:S08]  /*02d0*/  DFMA R8, -R10, R12, 1 ;  /* 0x3ff000000a08742b */ /* 0x000fd0000000010c */
[----:B------:R-:W-:-:S08]  /*02e0*/  DFMA R8, R12, R8, R12 ;  /* 0x000000080c08722b */ /* 0x000fd0000000000c */
[----:B------:R-:W-:-:S08]  /*02f0*/  DMUL R8, R8, 2.2250738585072013831e-308 ;  /* 0x0010000008087828 */ /* 0x000fd00000000000 */
[----:B------:R-:W-:-:S08]  /*0300*/  DFMA R6, -R6, R8, 1 ;  /* 0x3ff000000606742b */ /* 0x000fd00000000108 */
[----:B------:R-:W-:-:S08]  /*0310*/  DFMA R6, R6, R6, R6 ;  /* 0x000000060606722b */ /* 0x000fd00000000006 */
[----:B------:R-:W-:Y:S01]  /*0320*/  DFMA R8, R8, R6, R8 ;  /* 0x000000060808722b */ /* 0x000fe20000000008 */
[----:B------:R-:W-:Y:S10]  /*0330*/  BRA `(.L_x_11) ;  /* 0x00000000002c7947 */ /* 0x000ff40003800000 */
.L_x_12:
[----:B------:R-:W-:-:S06]  /*0340*/  DMUL R6, R6, 8.11296384146066816958e+31 ;  /* 0x4690000006067828 */ /* 0x000fcc0000000000 */
[----:B------:R-:W0:Y:S02]  /*0350*/  MUFU.RCP64H R9, R7 ;  /* 0x0000000700097308 */ /* 0x000e240000001800 */
[----:B0-----:R-:W-:-:S08]  /*0360*/  DFMA R10, -R6, R8, 1 ;  /* 0x3ff00000060a742b */ /* 0x001fd00000000108 */
[----:B------:R-:W-:-:S08]  /*0370*/  DFMA R10, R10, R10, R10 ;  /* 0x0000000a0a0a722b */ /* 0x000fd0000000000a */
[----:B------:R-:W-:-:S08]  /*0380*/  DFMA R10, R8, R10, R8 ;  /* 0x0000000a080a722b */ /* 0x000fd00000000008 */
[----:B------:R-:W-:-:S08]  /*0390*/  DFMA R8, -R6, R10, 1 ;  /* 0x3ff000000608742b */ /* 0x000fd0000000010a */
[----:B------:R-:W-:-:S08]  /*03a0*/  DFMA R8, R10, R8, R10 ;  /* 0x000000080a08722b */ /* 0x000fd0000000000a */
[----:B------:R-:W-:Y:S01]  /*03b0*/  DMUL R8, R8, 8.11296384146066816958e+31 ;  /* 0x4690000008087828 */ /* 0x000fe20000000000 */
[----:B------:R-:W-:Y:S10]  /*03c0*/  BRA `(.L_x_11) ;  /* 0x0000000000087947 */ /* 0x000ff40003800000 */
.L_x_10:
[----:B------:R-:W-:Y:S01]  /*03d0*/  LOP3.LUT R9, R7, 0x80000, RZ, 0xfc, !PT ;  /* 0x0008000007097812 */ /* 0x000fe200078efcff */
[----:B------:R-:W-:-:S07]  /*03e0*/  IMAD.MOV.U32 R8, RZ, RZ, R6 ;  /* 0x000000ffff087224 */ /* 0x000fce00078e0006 */
.L_x_11:
[----:B------:R-:W-:Y:S05]  /*03f0*/  BSYNC.RECONVERGENT B1 ;  /* 0x0000000000017941 */ /* 0x000fea0003800200 */
.L_x_9:
[----:B------:R-:W-:Y:S01]  /*0400*/  IMAD.MOV.U32 R5, RZ, RZ, 0x0 ;  /* 0x00000000ff057424 */ /* 0x000fe200078e00ff */
[----:B------:R-:W-:Y:S01]  /*0410*/  MOV R10, R8 ;  /* 0x00000008000a7202 */ /* 0x000fe20000000f00 */
[----:B------:R-:W-:Y:S02]  /*0420*/  IMAD.MOV.U32 R11, RZ, RZ, R9 ;  /* 0x000000ffff0b7224 */ /* 0x000fe400078e0009 */
[----:B------:R-:W-:Y:S05]  /*0430*/  RET.REL.NODEC R4 `(kInverseElements) ;  /* 0xfffffff804f07950 */ /* 0x000fea0003c3ffff */
        .weak           $__internal_1_$__cuda_sm20_rcp_f64_v3
        .type           $__internal_1_$__cuda_sm20_rcp_f64_v3,@function
        .size           $__internal_1_$__cuda_sm20_rcp_f64_v3,(.L_x_40 - $__internal_1_$__cuda_sm20_rcp_f64_v3)
$__internal_1_$__cuda_sm20_rcp_f64_v3:
[----:B------:R-:W0:Y:S01]  /*0440*/  MUFU.RCP64H R9, R5 ;  /* 0x0000000500097308 */ /* 0x000e220000001800 */
[----:B------:R-:W-:Y:S01]  /*0450*/  VIADD R8, R5, 0x300402 ;  /* 0x0030040205087836 */ /* 0x000fe20000000000 */
[----:B------:R-:W-:Y:S01]  /*0460*/  MOV R6, R4 ;  /* 0x0000000400067202 */ /* 0x000fe20000000f00 */
[----:B------:R-:W-:-:S03]  /*0470*/  IMAD.MOV.U32 R7, RZ, RZ, R5 ;  /* 0x000000ffff077224 */ /* 0x000fc600078e0005 */
[----:B------:R-:W-:-:S03]  /*0480*/  FSETP.GEU.AND P0, PT, |R8|, 5.8789094863358348022e-39, PT ;  /* 0x004004020800780b */ /* 0x000fc60003f0e200 */
[----:B0-----:R-:W-:-:S08]  /*0490*/  DFMA R10, -R6, R8, 1 ;  /* 0x3ff00000060a742b */ /* 0x001fd00000000108 */
[----:B------:R-:W-:-:S08]  /*04a0*/  DFMA R10, R10, R10, R10 ;  /* 0x0000000a0a0a722b */ /* 0x000fd0000000000a */
[----:B------:R-:W-:-:S08]  /*04b0*/  DFMA R10, R8, R10, R8 ;  /* 0x0000000a080a722b */ /* 0x000fd00000000008 */
[----:B------:R-:W-:-:S08]  /*04c0*/  DFMA R12, -R6, R10, 1 ;  /* 0x3ff00000060c742b */ /* 0x000fd0000000010a */
[----:B------:R-:W-:Y:S01]  /*04d0*/  DFMA R10, R10, R12, R10 ;  /* 0x0000000c0a0a722b */ /* 0x000fe2000000000a */
[----:B------:R-:W-:Y:S10]  /*04e0*/  @P0 BRA `(.L_x_13) ;  /* 0x0000000000100947 */ /* 0x000ff40003800000 */
[----:B------:R-:W-:-:S05]  /*04f0*/  LOP3.LUT R4, R7, 0x7fffffff, RZ, 0xc0, !PT ;  /* 0x7fffffff07047812 */ /* 0x000fca00078ec0ff */
[----:B------:R-:W-:Y:S01]  /*0500*/  VIADD R5, R4, 0xfff00000 ;  /* 0xfff0000004057836 */ /* 0x000fe20000000000 */
[----:B------:R-:W-:-:S07]  /*0510*/  MOV R4, 0x530 ;  /* 0x0000053000047802 */ /* 0x000fce0000000f00 */
[----:B------:R-:W-:Y:S05]  /*0520*/  CALL.REL.NOINC `($__internal_0_$__cuda_sm20_dblrcp_rn_slowpath_v3) ;  /* 0xfffffffc00207944 */ /* 0x000fea0003c3ffff */
.L_x_13:
[----:B------:R-:W-:Y:S01]  /*0530*/  MOV R4, R0 ;  /* 0x0000000000047202 */ /* 0x000fe20000000f00 */
[----:B------:R-:W-:-:S04]  /*0540*/  IMAD.MOV.U32 R5, RZ, RZ, 0x0 ;  /* 0x00000000ff057424 */ /* 0x000fc800078e00ff */
[----:B------:R-:W-:Y:S05]  /*0550*/  RET.REL.NODEC R4 `(kInverseElements) ;  /* 0xfffffff804a87950 */ /* 0x000fea0003c3ffff */
.L_x_14:
        /* <DEDUP_REMOVED lines=10> */
.L_x_40:


//--------------------- .text.kPow                --------------------------
	.section	.text.kPow,"ax",@progbits
	.align	128
.text.kPow:
        .type           kPow,@function
        .size           kPow,(.L_x_43 - kPow)
        .other          kPow,@"STO_CUDA_ENTRY STV_DEFAULT"
kPow:
        /* <DEDUP_REMOVED lines=12> */
[----:B------:R-:W1:Y:S07]  /*00c0*/  LDCU.64 UR4, c[0x0][0x358] ;  /* 0x00006b00ff0477ac */ /* 0x000e6e0008000a00 */
[----:B------:R-:W2:Y:S01]  /*00d0*/  LDC.64 R6, c[0x0][0x388] ;  /* 0x0000e200ff067b82 */ /* 0x000ea20000000a00 */
[----:B0-----:R-:W-:-:S05]  /*00e0*/  IMAD.WIDE R2, R5, 0x8, R2 ;  /* 0x0000000805027825 */ /* 0x001fca00078e0202 */
[----:B-1----:R-:W3:Y:S01]  /*00f0*/  LDG.E.64 R4, desc[UR4][R2.64] ;  /* 0x0000000402047981 */ /* 0x002ee2000c1e1b00 */
[----:B------:R-:W-:Y:S01]  /*0100*/  BSSY.RECONVERGENT B0, `(.L_x_15) ;  /* 0x000009f000007945 */ /* 0x000fe20003800200 */
[----:B--2---:R-:W0:Y:S02]  /*0110*/  F2F.F32.F64 R0, R6 ;  /* 0x0000000600007310 */ /* 0x004e240000301000 */
[----:B0-----:R-:W-:-:S04]  /*0120*/  FSETP.EQ.FTZ.AND P0, PT, R0, RZ, PT ;  /* 0x000000ff0000720b */ /* 0x001fc80003f12000 */
[----:B------:R-:W-:-:S04]  /*0130*/  SEL R8, RZ, 0xffffffff, !P0 ;  /* 0xffffffffff087807 */ /* 0x000fc80004000000 */
[----:B------:R-:W-:Y:S01]  /*0140*/  IADD3 R8, PT, PT, -R8, RZ, RZ ;  /* 0x000000ff08087210 */ /* 0x000fe20007ffe1ff */
[----:B---3--:R-:W0:Y:S02]  /*0150*/  F2F.F32.F64 R9, R4 ;  /* 0x0000000400097310 */ /* 0x008e240000301000 */
[----:B0-----:R-:W-:-:S04]  /*0160*/  FSETP.EQ.FTZ.AND P1, PT, R9, 1, PT ;  /* 0x3f8000000900780b */ /* 0x001fc80003f32000 */
[----:B------:R-:W-:-:S04]  /*0170*/  SEL R10, RZ, 0xffffffff, !P1 ;  /* 0xffffffffff0a7807 */ /* 0x000fc80004800000 */
[----:B------:R-:W-:-:S04]  /*0180*/  IADD3 R11, PT, PT, -R10, RZ, RZ ;  /* 0x000000ff0a0b7210 */ /* 0x000fc80007ffe1ff */
[----:B------:R-:W-:-:S13]  /*0190*/  LOP3.LUT P0, RZ, R8, R11, RZ, 0xfc, !PT ;  /* 0x0000000b08ff7212 */ /* 0x000fda000780fcff */
[----:B------:R-:W-:Y:S01]  /*01a0*/  @P0 MOV R8, 0x3f800000 ;  /* 0x3f80000000080802 */ /* 0x000fe20000000f00 */
[----:B------:R-:W-:Y:S06]  /*01b0*/  @P0 BRA `(.L_x_16) ;  /* 0x00000008004c0947 */ /* 0x000fec0003800000 */
[----:B------:R-:W0:Y:S02]  /*01c0*/  F2F.F32.F64 R5, |R4| ;  /* 0x4000000400057310 */ /* 0x000e240000301000 */
[----:B0-----:R-:W-:-:S13]  /*01d0*/  FSETP.GTU.FTZ.AND P0, PT, R5, +INF , PT ;  /* 0x7f8000000500780b */ /* 0x001fda0003f1c000 */
[----:B------:R-:W-:Y:S05]  /*01e0*/  @P0 BRA `(.L_x_17) ;  /* 0x00000000000c0947 */ /* 0x000fea0003800000 */
[----:B------:R-:W0:Y:S02]  /*01f0*/  F2F.F32.F64 R4, |R6| ;  /* 0x4000000600047310 */ /* 0x000e240000301000 */
[----:B0-----:R-:W-:-:S13]  /*0200*/  FSETP.GTU.FTZ.AND P0, PT, R4, +INF , PT ;  /* 0x7f8000000400780b */ /* 0x001fda0003f1c000 */
[----:B------:R-:W-:Y:S05]  /*0210*/  @!P0 BRA `(.L_x_18) ;  /* 0x0000000000088947 */ /* 0x000fea0003800000 */
.L_x_17:
[----:B------:R-:W-:Y:S01]  /*0220*/  FADD.FTZ R8, R0, R9 ;  /* 0x0000000900087221 */ /* 0x000fe20000010000 */
[----:B------:R-:W-:Y:S06]  /*0230*/  BRA `(.L_x_16) ;  /* 0x00000008002c7947 */ /* 0x000fec0003800000 */
.L_x_18:
[----:B------:R-:W-:-:S13]  /*0240*/  FSETP.NEU.FTZ.AND P0, PT, R4, +INF , PT ;  /* 0x7f8000000400780b */ /* 0x000fda0003f1d000 */
[----:B------:R-:W-:Y:S05]  /*0250*/  @P0 BRA `(.L_x_19) ;  /* 0x00000000001c0947 */ /* 0x000fea0003800000 */
[----:B------:R-:W-:Y:S02]  /*0260*/  FSETP.GEU.FTZ.AND P1, PT, R0, RZ, PT ;  /* 0x000000ff0000720b */ /* 0x000fe40003f3e000 */
[----:B------:R-:W-:Y:S02]  /*0270*/  FSETP.GT.FTZ.AND P0, PT, R5, 1, PT ;  /* 0x3f8000000500780b */ /* 0x000fe40003f14000 */
[----:B------:R-:W-:Y:S02]  /*0280*/  FSETP.NEU.FTZ.AND P2, PT, R9, -1, PT ;  /* 0xbf8000000900780b */ /* 0x000fe40003f5d000 */
[----:B------:R-:W-:-:S07]  /*0290*/  SEL R8, RZ, 0x7f800000, P0 ;  /* 0x7f800000ff087807 */ /* 0x000fce0000000000 */
[----:B------:R-:W-:-:S04]  /*02a0*/  @P1 SEL R8, RZ, 0x7f800000, !P0 ;  /* 0x7f800000ff081807 */ /* 0x000fc80004000000 */
[----:B------:R-:W-:Y:S01]  /*02b0*/  SEL R8, R8, 0x3f800000, P2 ;  /* 0x3f80000008087807 */ /* 0x000fe20001000000 */
[----:B------:R-:W-:Y:S06]  /*02c0*/  BRA `(.L_x_16) ;  /* 0x0000000800087947 */ /* 0x000fec0003800000 */
.L_x_19:
[----:B------:R-:W-:-:S13]  /*02d0*/  FSETP.NEU.FTZ.AND P0, PT, R5, +INF , PT ;  /* 0x7f8000000500780b */ /* 0x000fda0003f1d000 */
[----:B------:R-:W-:Y:S05]  /*02e0*/  @P0 BRA `(.L_x_20) ;  /* 0x00000000003c0947 */ /* 0x000fea0003800000 */
[----:B------:R-:W-:Y:S01]  /*02f0*/  FMUL.FTZ R4, R0, 0.5 ;  /* 0x3f00000000047820 */ /* 0x000fe20000410000 */
[----:B------:R-:W-:-:S04]  /*0300*/  FSETP.LT.FTZ.AND P1, PT, R9, RZ, PT ;  /* 0x000000ff0900720b */ /* 0x000fc80003f31000 */
[----:B------:R-:W-:Y:S01]  /*0310*/  SEL R6, RZ, 0xffffffff, !P1 ;  /* 0xffffffffff067807 */ /* 0x000fe20004800000 */
[----:B------:R-:W0:Y:S03]  /*0320*/  FRND.FTZ.TRUNC R4, R4 ;  /* 0x0000000400047307 */ /* 0x000e26000021d000 */
[----:B------:R-:W-:Y:S01]  /*0330*/  IADD3 R6, PT, PT, -R6, RZ, RZ ;  /* 0x000000ff06067210 */ /* 0x000fe20007ffe1ff */
[----:B0-----:R-:W-:-:S04]  /*0340*/  FADD.FTZ R5, R4, R4 ;  /* 0x0000000404057221 */ /* 0x001fc80000010000 */
[----:B------:R-:W-:-:S05]  /*0350*/  FADD.FTZ R5, R0, -R5 ;  /* 0x8000000500057221 */ /* 0x000fca0000010000 */
[----:B------:R-:W-:-:S04]  /*0360*/  FSETP.EQ.FTZ.AND P0, PT, |R5|, 1, PT ;  /* 0x3f8000000500780b */ /* 0x000fc80003f12200 */
[----:B------:R-:W-:Y:S02]  /*0370*/  SEL R5, RZ, 0xffffffff, !P0 ;  /* 0xffffffffff057807 */ /* 0x000fe40004000000 */
[----:B------:R-:W-:Y:S02]  /*0380*/  FSETP.GE.FTZ.AND P0, PT, R0, RZ, PT ;  /* 0x000000ff0000720b */ /* 0x000fe40003f16000 */
[----:B------:R-:W-:Y:S02]  /*0390*/  IADD3 R5, PT, PT, -R5, RZ, RZ ;  /* 0x000000ff05057210 */ /* 0x000fe40007ffe1ff */
[----:B------:R-:W-:Y:S02]  /*03a0*/  SEL R8, RZ, 0x7f800000, !P0 ;  /* 0x7f800000ff087807 */ /* 0x000fe40004000000 */
[----:B------:R-:W-:-:S13]  /*03b0*/  LOP3.LUT P1, RZ, R5, R6, RZ, 0xc0, !PT ;  /* 0x0000000605ff7212 */ /* 0x000fda000782c0ff */
[----:B------:R-:W-:Y:S01]  /*03c0*/  @P1 LOP3.LUT R8, R8, 0x80000000, RZ, 0x3c, !PT ;  /* 0x8000000008081812 */ /* 0x000fe200078e3cff */
[----:B------:R-:W-:Y:S06]  /*03d0*/  BRA `(.L_x_16) ;  /* 0x0000000400c47947 */ /* 0x000fec0003800000 */
.L_x_20:
[----:B------:R-:W-:-:S13]  /*03e0*/  FSETP.NEU.FTZ.AND P0, PT, R9, RZ, PT ;  /* 0x000000ff0900720b */ /* 0x000fda0003f1d000 */
[----:B------:R-:W-:Y:S05]  /*03f0*/  @P0 BRA `(.L_x_21) ;  /* 0x0000000000280947 */ /* 0x000fea0003800000 */
[C---:B------:R-:W-:Y:S01]  /*0400*/  FMUL.FTZ R4, R0.reuse, 0.5 ;  /* 0x3f00000000047820 */ /* 0x040fe20000410000 */
[----:B------:R-:W-:-:S05]  /*0410*/  FSETP.GEU.FTZ.AND P1, PT, R0, RZ, PT ;  /* 0x000000ff0000720b */ /* 0x000fca0003f3e000 */
[----:B------:R-:W0:Y:S02]  /*0420*/  FRND.FTZ.TRUNC R4, R4 ;  /* 0x0000000400047307 */ /* 0x000e24000021d000 */
[----:B0-----:R-:W-:-:S04]  /*0430*/  FADD.FTZ R5, R4, R4 ;  /* 0x0000000404057221 */ /* 0x001fc80000010000 */
[----:B------:R-:W-:-:S05]  /*0440*/  FADD.FTZ R5, R0, -R5 ;  /* 0x8000000500057221 */ /* 0x000fca0000010000 */
[----:B------:R-:W-:-:S13]  /*0450*/  FSETP.NEU.FTZ.AND P0, PT, |R5|, 1, PT ;  /* 0x3f8000000500780b */ /* 0x000fda0003f1d200 */
[----:B------:R-:W-:Y:S01]  /*0460*/  @!P0 FADD.FTZ R8, R9, R9 ;  /* 0x0000000909088221 */ /* 0x000fe20000010000 */
[----:B------:R-:W-:-:S04]  /*0470*/  @P0 MOV R8, RZ ;  /* 0x000000ff00080202 */ /* 0x000fc80000000f00 */
[----:B------:R-:W-:Y:S01]  /*0480*/  @!P1 LOP3.LUT R8, R8, 0x7f800000, RZ, 0xfc, !PT ;  /* 0x7f80000008089812 */ /* 0x000fe200078efcff */
[----:B------:R-:W-:Y:S06]  /*0490*/  BRA `(.L_x_16) ;  /* 0x0000000400947947 */ /* 0x000fec0003800000 */
.L_x_21:
[----:B------:R-:W0:Y:S01]  /*04a0*/  FRND.FTZ.TRUNC R7, R0 ;  /* 0x0000000000077307 */ /* 0x000e22000021d000 */
[----:B------:R-:W-:Y:S02]  /*04b0*/  FSETP.GEU.FTZ.AND P1, PT, R9, RZ, PT ;  /* 0x000000ff0900720b */ /* 0x000fe40003f3e000 */
[----:B0-----:R-:W-:-:S04]  /*04c0*/  FSETP.NEU.FTZ.AND P0, PT, R0, R7, PT ;  /* 0x000000070000720b */ /* 0x001fc80003f1d000 */
[----:B------:R-:W-:-:S13]  /*04d0*/  PLOP3.LUT P0, PT, P1, P0, PT, 0xf2, 0x2f ;  /* 0x00000000002f781c */ /* 0x000fda0000f01e72 */
[----:B------:R-:W-:Y:S01]  /*04e0*/  @!P0 MOV R8, 0x7fffffff ;  /* 0x7fffffff00088802 */ /* 0x000fe20000000f00 */
[----:B------:R-:W-:Y:S06]  /*04f0*/  @!P0 BRA `(.L_x_16) ;  /* 0x00000004007c8947 */ /* 0x000fec0003800000 */
[----:B------:R-:W-:Y:S01]  /*0500*/  LOP3.LUT R6, R5, 0x7fffff, RZ, 0xc0, !PT ;  /* 0x007fffff05067812 */ /* 0x000fe200078ec0ff */
[----:B------:R-:W-:Y:S01]  /*0510*/  HFMA2 R14, -RZ, RZ, 0.88671875, -10224 ;  /* 0x3b18f0feff0e7431 */ /* 0x000fe200000001ff */
[----:B------:R-:W-:Y:S02]  /*0520*/  SHF.R.U32.HI R5, RZ, 0x17, R5 ;  /* 0x00000017ff057819 */ /* 0x000fe40000011605 */
[----:B------:R-:W-:Y:S02]  /*0530*/  LOP3.LUT R6, R6, 0x3f800000, RZ, 0xfc, !PT ;  /* 0x3f80000006067812 */ /* 0x000fe400078efcff */
[----:B------:R-:W-:Y:S02]  /*0540*/  I2FP.F32.U32 R5, R5 ;  /* 0x0000000500057245 */ /* 0x000fe40000201000 */
[----:B------:R-:W-:-:S03]  /*0550*/  FSETP.GT.FTZ.AND P0, PT, R6, 1.4142135381698608398, PT ;  /* 0x3fb504f30600780b */ /* 0x000fc60003f14000 */
[----:B------:R-:W-:-:S10]  /*0560*/  FADD.FTZ R5, R5, -127 ;  /* 0xc2fe000005057421 */ /* 0x000fd40000010000 */
[----:B------:R-:W-:Y:S01]  /*0570*/  @P0 FMUL.FTZ R6, R6, 0.5 ;  /* 0x3f00000006060820 */ /* 0x000fe20000410000 */
[----:B------:R-:W-:Y:S01]  /*0580*/  @P0 FADD.FTZ R5, R5, 1 ;  /* 0x3f80000005050421 */ /* 0x000fe20000010000 */
[----:B------:R-:W-:Y:S02]  /*0590*/  FSETP.GT.FTZ.AND P0, PT, R4, 9.99999979021476795361e+33, PT ;  /* 0x77f684df0400780b */ /* 0x000fe40003f14000 */
[C---:B------:R-:W-:Y:S01]  /*05a0*/  FADD.FTZ R7, R6.reuse, 1 ;  /* 0x3f80000006077421 */ /* 0x040fe20000010000 */
[----:B------:R-:W-:-:S04]  /*05b0*/  FADD.FTZ R6, R6, -1 ;  /* 0xbf80000006067421 */ /* 0x000fc80000010000 */
[C---:B------:R-:W-:Y:S01]  /*05c0*/  FADD.FTZ R8, R6.reuse, R6 ;  /* 0x0000000606087221 */ /* 0x040fe20000010000 */
[----:B------:R-:W0:Y:S01]  /*05d0*/  MUFU.RCP R7, R7 ;  /* 0x0000000700077308 */ /* 0x000e220000001000 */
[----:B------:R-:W-:-:S05]  /*05e0*/  LOP3.LUT R11, R6, 0xfffff000, RZ, 0xc0, !PT ;  /* 0xfffff000060b7812 */ /* 0x000fca00078ec0ff */
[----:B------:R-:W-:Y:S01]  /*05f0*/  FADD.FTZ R13, R6, -R11 ;  /* 0x8000000b060d7221 */ /* 0x000fe20000010000 */
[----:B0-----:R-:W-:-:S04]  /*0600*/  FMUL.FTZ R8, R7, R8 ;  /* 0x0000000807087220 */ /* 0x001fc80000410000 */
[C---:B------:R-:W-:Y:S01]  /*0610*/  FMUL.FTZ R9, R8.reuse, R8 ;  /* 0x0000000808097220 */ /* 0x040fe20000410000 */
[----:B------:R-:W-:-:S05]  /*0620*/  LOP3.LUT R10, R8, 0xfffff000, RZ, 0xc0, !PT ;  /* 0xfffff000080a7812 */ /* 0x000fca00078ec0ff */
[----:B------:R-:W-:Y:S01]  /*0630*/  FADD.FTZ R12, R6, -R10 ;  /* 0x8000000a060c7221 */ /* 0x000fe20000010000 */
[----:B------:R-:W-:-:S03]  /*0640*/  FFMA.FTZ R6, R9, R14, 0.01249298732727766037 ;  /* 0x3c4caf6309067423 */ /* 0x000fc6000001000e */
[----:B------:R-:W-:Y:S01]  /*0650*/  FADD.FTZ R12, R12, R12 ;  /* 0x0000000c0c0c7221 */ /* 0x000fe20000010000 */
[----:B------:R-:W-:-:S03]  /*0660*/  FFMA.FTZ R6, R9, R6, 0.083333469927310943604 ;  /* 0x3daaaabd09067423 */ /* 0x000fc60000010006 */
[----:B------:R-:W-:Y:S01]  /*0670*/  FFMA.FTZ R11, R11, -R10, R12 ;  /* 0x8000000a0b0b7223 */ /* 0x000fe2000001000c */
[----:B------:R-:W-:-:S03]  /*0680*/  FMUL.FTZ R9, R9, R6 ;  /* 0x0000000609097220 */ /* 0x000fc60000410000 */
[----:B------:R-:W-:Y:S01]  /*0690*/  FFMA.FTZ R12, -R10, R13, R11 ;  /* 0x0000000d0a0c7223 */ /* 0x000fe2000001010b */
[----:B------:R-:W-:-:S03]  /*06a0*/  FMUL.FTZ R9, R8, R9 ;  /* 0x0000000908097220 */ /* 0x000fc60000410000 */
[----:B------:R-:W-:-:S04]  /*06b0*/  FMUL.FTZ R7, R7, R12 ;  /* 0x0000000c07077220 */ /* 0x000fc80000410000 */
[----:B------:R-:W-:-:S04]  /*06c0*/  FADD.FTZ R6, R10, R7 ;  /* 0x000000070a067221 */ /* 0x000fc80000010000 */
[--C-:B------:R-:W-:Y:S01]  /*06d0*/  FADD.FTZ R11, R9, R6.reuse ;  /* 0x00000006090b7221 */ /* 0x100fe20000010000 */
[----:B------:R-:W-:-:S03]  /*06e0*/  FADD.FTZ R10, R10, -R6 ;  /* 0x800000060a0a7221 */ /* 0x000fc60000010000 */
[----:B------:R-:W-:Y:S01]  /*06f0*/  FADD.FTZ R6, R6, -R11 ;  /* 0x8000000b06067221 */ /* 0x000fe20000010000 */
[----:B------:R-:W-:Y:S01]  /*0700*/  FADD.FTZ R10, R7, R10 ;  /* 0x0000000a070a7221 */ /* 0x000fe20000010000 */
[C---:B------:R-:W-:Y:S01]  /*0710*/  FMUL.FTZ R7, R5.reuse, 0.693145751953125 ;  /* 0x3f31720005077820 */ /* 0x040fe20000410000 */
[----:B------:R-:W-:Y:S01]  /*0720*/  FMUL.FTZ R5, R5, 1.428606765330187045e-06 ;  /* 0x35bfbe8e05057820 */ /* 0x000fe20000410000 */
[----:B------:R-:W-:-:S04]  /*0730*/  FADD.FTZ R9, R9, R6 ;  /* 0x0000000609097221 */ /* 0x000fc80000010000 */
[----:B------:R-:W-:-:S04]  /*0740*/  FADD.FTZ R10, R10, R9 ;  /* 0x000000090a0a7221 */ /* 0x000fc80000010000 */
[----:B------:R-:W-:-:S04]  /*0750*/  FADD.FTZ R6, R11, R10 ;  /* 0x0000000a0b067221 */ /* 0x000fc80000010000 */
[----:B------:R-:W-:Y:S01]  /*0760*/  FADD.FTZ R8, R6, R7 ;  /* 0x0000000706087221 */ /* 0x000fe20000010000 */
[----:B------:R-:W-:-:S03]  /*0770*/  FADD.FTZ R11, R11, -R6 ;  /* 0x800000060b0b7221 */ /* 0x000fc60000010000 */
[----:B------:R-:W-:Y:S01]  /*0780*/  FADD.FTZ R7, R7, -R8 ;  /* 0x8000000807077221 */ /* 0x000fe20000010000 */
[----:B------:R-:W-:-:S03]  /*0790*/  FADD.FTZ R11, R10, R11 ;  /* 0x0000000b0a0b7221 */ /* 0x000fc60000010000 */
[----:B------:R-:W-:Y:S01]  /*07a0*/  FADD.FTZ R6, R6, R7 ;  /* 0x0000000706067221 */ /* 0x000fe20000010000 */
[----:B------:R-:W-:-:S03]  /*07b0*/  FMUL.FTZ R7, R0, 0.0001220703125 ;  /* 0x3900000000077820 */ /* 0x000fc60000410000 */
[----:B------:R-:W-:Y:S02]  /*07c0*/  FADD.FTZ R6, R11, R6 ;  /* 0x000000060b067221 */ /* 0x000fe40000010000 */
[----:B------:R-:W-:Y:S02]  /*07d0*/  FSEL R4, R7, R0, P0 ;  /* 0x0000000007047208 */ /* 0x000fe40000000000 */
[----:B------:R-:W-:-:S03]  /*07e0*/  FADD.FTZ R5, R5, R6 ;  /* 0x0000000605057221 */ /* 0x000fc60000010000 */
[----:B------:R-:W-:Y:S01]  /*07f0*/  FFMA.FTZ R9, R4, -4097, R4 ;  /* 0xc580080004097823 */ /* 0x000fe20000010004 */
[----:B------:R-:W-:-:S03]  /*0800*/  FADD.FTZ R7, R8, R5 ;  /* 0x0000000508077221 */ /* 0x000fc60000010000 */
[----:B------:R-:W-:Y:S01]  /*0810*/  FFMA.FTZ R9, R4, 4097, R9 ;  /* 0x4580080004097823 */ /* 0x000fe20000010009 */
[C-C-:B------:R-:W-:Y:S01]  /*0820*/  FFMA.FTZ R6, R7.reuse, -4097, R7.reuse ;  /* 0xc580080007067823 */ /* 0x140fe20000010007 */
[C---:B------:R-:W-:Y:S01]  /*0830*/  FMUL.FTZ R10, R7.reuse, R4 ;  /* 0x00000004070a7220 */ /* 0x040fe20000410000 */
[----:B------:R-:W-:Y:S02]  /*0840*/  FADD.FTZ R12, R8, -R7 ;  /* 0x80000007080c7221 */ /* 0x000fe40000010000 */
[----:B------:R-:W-:Y:S02]  /*0850*/  FFMA.FTZ R6, R7, 4097, R6 ;  /* 0x4580080007067823 */ /* 0x000fe40000010006 */
[----:B------:R-:W-:Y:S01]  /*0860*/  FADD.FTZ R13, R5, R12 ;  /* 0x0000000c050d7221 */ /* 0x000fe20000010000 */
[C---:B------:R-:W-:Y:S01]  /*0870*/  FADD.FTZ R5, R4.reuse, -R9 ;  /* 0x8000000904057221 */ /* 0x040fe20000010000 */
[----:B------:R-:W-:Y:S01]  /*0880*/  FADD.FTZ R8, R7, -R6 ;  /* 0x8000000607087221 */ /* 0x000fe20000010000 */
[----:B------:R-:W-:Y:S01]  /*0890*/  FFMA.FTZ R11, R9, R6, -R10 ;  /* 0x00000006090b7223 */ /* 0x000fe2000001080a */
[----:B------:R-:W-:Y:S01]  /*08a0*/  FMUL.FTZ R4, R4, R13 ;  /* 0x0000000d04047220 */ /* 0x000fe20000410000 */
[----:B------:R-:W-:-:S02]  /*08b0*/  FMUL.FTZ R7, RZ, R7 ;  /* 0x00000007ff077220 */ /* 0x000fc40000410000 */
[----:B------:R-:W-:Y:S02]  /*08c0*/  FFMA.FTZ R11, R9, R8, R11 ;  /* 0x00000008090b7223 */ /* 0x000fe4000001000b */
[----:B------:R-:W-:Y:S02]  /*08d0*/  FADD.FTZ R4, R7, R4 ;  /* 0x0000000407047221 */ /* 0x000fe40000010000 */
[----:B------:R-:W-:-:S04]  /*08e0*/  FFMA.FTZ R11, R6, R5, R11 ;  /* 0x00000005060b7223 */ /* 0x000fc8000001000b */
[----:B------:R-:W-:Y:S01]  /*08f0*/  FFMA.FTZ R11, R8, R5, R11 ;  /* 0x00000005080b7223 */ /* 0x000fe2000001000b */
[----:B------:R-:W-:-:S03]  /*0900*/  FMUL.FTZ R8, R0, 0.5 ;  /* 0x3f00000000087820 */ /* 0x000fc60000410000 */
[----:B------:R-:W-:-:S03]  /*0910*/  FADD.FTZ R11, R11, R4 ;  /* 0x000000040b0b7221 */ /* 0x000fc60000010000 */
[----:B------:R-:W0:Y:S01]  /*0920*/  FRND.FTZ.TRUNC R8, R8 ;  /* 0x0000000800087307 */ /* 0x000e22000021d000 */
[----:B------:R-:W-:-:S04]  /*0930*/  FADD.FTZ R5, R10, R11 ;  /* 0x0000000b0a057221 */ /* 0x000fc80000010000 */
[----:B------:R-:W-:Y:S01]  /*0940*/  FADD.FTZ R10, R10, -R5 ;  /* 0x800000050a0a7221 */ /* 0x000fe20000010000 */
[----:B------:R-:W-:Y:S01]  /*0950*/  ISETP.NE.AND P0, PT, R5, 0x42b17218, PT ;  /* 0x42b172180500780c */ /* 0x000fe20003f05270 */
[----:B0-----:R-:W-:-:S12]  /*0960*/  FADD.FTZ R9, R8, R8 ;  /* 0x0000000808097221 */ /* 0x001fd80000010000 */
[----:B------:R-:W-:Y:S01]  /*0970*/  @!P0 MOV R5, 0x42b17217 ;  /* 0x42b1721700058802 */ /* 0x000fe20000000f00 */
[----:B------:R-:W-:Y:S01]  /*0980*/  FADD.FTZ R9, R0, -R9 ;  /* 0x8000000900097221 */ /* 0x000fe20000010000 */
[----:B------:R-:W-:Y:S02]  /*0990*/  SEL R0, RZ, 0x1, P1 ;  /* 0x00000001ff007807 */ /* 0x000fe40000800000 */
[C---:B------:R-:W-:Y:S01]  /*09a0*/  FSETP.GEU.FTZ.AND P3, PT, R5.reuse, -105, PT ;  /* 0xc2d200000500780b */ /* 0x040fe20003f7e000 */
[C---:B------:R-:W-:Y:S01]  /*09b0*/  FMUL.FTZ R4, R5.reuse, 1.4426950216293334961 ;  /* 0x3fb8aa3b05047820 */ /* 0x040fe20000410000 */
[----:B------:R-:W-:-:S05]  /*09c0*/  FSETP.GT.FTZ.AND P2, PT, R5, 105, PT ;  /* 0x42d200000500780b */ /* 0x000fca0003f54000 */
[----:B------:R-:W0:Y:S02]  /*09d0*/  FRND.FTZ.TRUNC R4, R4 ;  /* 0x0000000400047307 */ /* 0x000e24000021d000 */
[----:B0-----:R-:W-:-:S06]  /*09e0*/  FFMA.FTZ R7, R4, -0.693145751953125, R5 ;  /* 0xbf31720004077823 */ /* 0x001fcc0000010005 */
[----:B------:R-:W-:Y:S01]  /*09f0*/  MUFU.EX2 R6, R4 ;  /* 0x0000000400067308 */ /* 0x000fe20000000800 */
[----:B------:R-:W-:Y:S01]  /*0a00*/  FADD.FTZ R5, R11, R10 ;  /* 0x0000000a0b057221 */ /* 0x000fe20000010000 */
[----:B------:R-:W-:-:S03]  /*0a10*/  FFMA.FTZ R7, R4, -1.428606765330187045e-06, R7 ;  /* 0xb5bfbe8e04077823 */ /* 0x000fc60000010007 */
[----:B------:R-:W-:Y:S01]  /*0a20*/  @!P0 FADD.FTZ R5, R5, 7.62939453125e-06 ;  /* 0x3700000005058421 */ /* 0x000fe20000010000 */
[----:B------:R-:W-:-:S06]  /*0a30*/  FMUL.FTZ R7, R7, 1.4426950216293334961 ;  /* 0x3fb8aa3b07077820 */ /* 0x000fcc0000410000 */
[----:B------:R-:W0:Y:S02]  /*0a40*/  MUFU.EX2 R7, R7 ;  /* 0x0000000700077308 */ /* 0x000e240000000800 */
[----:B0-----:R-:W-:-:S05]  /*0a50*/  FMUL.FTZ R6, R7, R6 ;  /* 0x0000000607067220 */ /* 0x001fca0000410000 */
[----:B------:R-:W-:Y:S02]  /*0a60*/  FSEL R6, R6, RZ, P3 ;  /* 0x000000ff06067208 */ /* 0x000fe40001800000 */
[----:B------:R-:W-:Y:S02]  /*0a70*/  FSETP.EQ.FTZ.AND P3, PT, |R9|, 1, PT ;  /* 0x3f8000000900780b */ /* 0x000fe40003f72200 */
[----:B------:R-:W-:Y:S02]  /*0a80*/  FSEL R8, R6, +INF , !P2 ;  /* 0x7f80000006087808 */ /* 0x000fe40005000000 */
[----:B------:R-:W-:Y:S02]  /*0a90*/  SEL R4, RZ, 0xffffffff, !P3 ;  /* 0xffffffffff047807 */ /* 0x000fe40005800000 */
[----:B------:R-:W-:Y:S02]  /*0aa0*/  FSETP.NEU.FTZ.AND P1, PT, R8, +INF , PT ;  /* 0x7f8000000800780b */ /* 0x000fe40003f3d000 */
[----:B------:R-:W-:-:S04]  /*0ab0*/  IADD3 R7, PT, PT, -R4, RZ, RZ ;  /* 0x000000ff04077210 */ /* 0x000fc80007ffe1ff */
[----:B------:R-:W-:-:S07]  /*0ac0*/  LOP3.LUT P2, RZ, R0, R7, RZ, 0xc0, !PT ;  /* 0x0000000700ff7212 */ /* 0x000fce000784c0ff */
[----:B------:R-:W-:-:S06]  /*0ad0*/  @P1 FFMA.FTZ R8, R8, R5, R8 ;  /* 0x0000000508081223 */ /* 0x000fcc0000010008 */
[----:B------:R-:W-:-:S07]  /*0ae0*/  @P2 LOP3.LUT R8, R8, 0x80000000, RZ, 0x3c, !PT ;  /* 0x8000000008082812 */ /* 0x000fce00078e3cff */
.L_x_16:
[----:B------:R-:W-:Y:S05]  /*0af0*/  BSYNC.RECONVERGENT B0 ;  /* 0x0000000000007941 */ /* 0x000fea0003800200 */
.L_x_15:
[----:B------:R-:W0:Y:S02]  /*0b00*/  F2F.F64.F32 R4, R8 ;  /* 0x0000000800047310 */ /* 0x000e240000201800 */
[----:B0-----:R-:W-:Y:S01]  /*0b10*/  STG.E.64 desc[UR4][R2.64], R4 ;  /* 0x0000000402007986 */ /* 0x001fe2000c101b04 */
[----:B------:R-:W-:Y:S05]  /*0b20*/  EXIT ;  /* 0x000000000000794d */ /* 0x000fea0003800000 */
.L_x_22:
        /* <DEDUP_REMOVED lines=13> */
.L_x_43:


//--------------------- .text.kTanh               --------------------------
	.section	.text.kTanh,"ax",@progbits
	.align	128
.text.kTanh:
        .type           kTanh,@function
        .size           kTanh,(.L_x_44 - kTanh)
        .other          kTanh,@"STO_CUDA_ENTRY STV_DEFAULT"
kTanh:
        /* <DEDUP_REMOVED lines=13> */
[----:B0-----:R-:W-:-:S06]  /*00d0*/  IMAD.WIDE R2, R0, 0x8, R2 ;  /* 0x0000000800027825 */ /* 0x001fcc00078e0202 */
[----:B-1----:R-:W2:Y:S01]  /*00e0*/  LDG.E.64 R2, desc[UR4][R2.64] ;  /* 0x0000000402027981 */ /* 0x002ea2000c1e1b00 */
[----:B------:R-:W-:Y:S01]  /*00f0*/  BSSY.RECONVERGENT B0, `(.L_x_23) ;  /* 0x000001e000007945 */ /* 0x000fe20003800200 */
[----:B--2---:R-:W0:Y:S08]  /*0100*/  F2F.F32.F64 R5, |R2| ;  /* 0x4000000200057310 */ /* 0x004e300000301000 */
[----:B------:R1:W2:Y:S01]  /*0110*/  F2F.F32.F64 R4, R2 ;  /* 0x0000000200047310 */ /* 0x0002a20000301000 */
[----:B0-----:R-:W-:-:S13]  /*0120*/  FSETP.GE.FTZ.AND P0, PT, R5, 0.55000001192092895508, PT ;  /* 0x3f0ccccd0500780b */ /* 0x001fda0003f16000 */
[----:B-12---:R-:W-:Y:S05]  /*0130*/  @!P0 BRA `(.L_x_24) ;  /* 0x0000000000408947 */ /* 0x006fea0003800000 */
[C---:B------:R-:W-:Y:S01]  /*0140*/  FADD.FTZ R2, R5.reuse, R5 ;  /* 0x0000000505027221 */ /* 0x040fe20000010000 */
[----:B------:R-:W-:Y:S01]  /*0150*/  HFMA2 R6, -RZ, RZ, 1.875, 0 ;  /* 0x3f800000ff067431 */ /* 0x000fe200000001ff */
[----:B------:R-:W-:Y:S02]  /*0160*/  FSETP.GE.FTZ.AND P0, PT, R5, 88, PT ;  /* 0x42b000000500780b */ /* 0x000fe40003f16000 */
[----:B------:R-:W-:-:S06]  /*0170*/  FMUL.FTZ R3, R2, 1.4426950216293334961 ;  /* 0x3fb8aa3b02037820 */ /* 0x000fcc0000410000 */
[----:B------:R-:W0:Y:S02]  /*0180*/  FRND.FTZ.TRUNC R3, R3 ;  /* 0x0000000300037307 */ /* 0x000e24000021d000 */
[----:B0-----:R-:W-:-:S06]  /*0190*/  FFMA.FTZ R2, R3, -0.693145751953125, R2 ;  /* 0xbf31720003027823 */ /* 0x001fcc0000010002 */
[----:B------:R-:W-:Y:S01]  /*01a0*/  MUFU.EX2 R7, R3 ;  /* 0x0000000300077308 */ /* 0x000fe20000000800 */
[----:B------:R-:W-:-:S04]  /*01b0*/  FFMA.FTZ R2, R3, -1.428606765330187045e-06, R2 ;  /* 0xb5bfbe8e03027823 */ /* 0x000fc80000010002 */
[----:B------:R-:W-:-:S06]  /*01c0*/  FMUL.FTZ R2, R2, 1.4426950216293334961 ;  /* 0x3fb8aa3b02027820 */ /* 0x000fcc0000410000 */
[----:B------:R-:W0:Y:S02]  /*01d0*/  MUFU.EX2 R2, R2 ;  /* 0x0000000200027308 */ /* 0x000e240000000800 */
[----:B0-----:R-:W-:-:S06]  /*01e0*/  FFMA.FTZ R7, R2, R7, 1 ;  /* 0x3f80000002077423 */ /* 0x001fcc0000010007 */
[----:B------:R-:W0:Y:S02]  /*01f0*/  MUFU.RCP R7, R7 ;  /* 0x0000000700077308 */ /* 0x000e240000001000 */
[----:B0-----:R-:W-:-:S05]  /*0200*/  FFMA.FTZ R6, R7, -2, R6 ;  /* 0xc000000007067823 */ /* 0x001fca0000010006 */
[----:B------:R-:W-:-:S04]  /*0210*/  FSEL R5, R6, 1, !P0 ;  /* 0x3f80000006057808 */ /* 0x000fc80004000000 */
[----:B------:R-:W-:Y:S01]  /*0220*/  LOP3.LUT R6, R5, 0x80000000, R4, 0xf8, !PT ;  /* 0x8000000005067812 */ /* 0x000fe200078ef804 */
[----:B------:R-:W-:Y:S06]  /*0230*/  BRA `(.L_x_25) ;  /* 0x0000000000247947 */ /* 0x000fec0003800000 */
.L_x_24:
[----:B------:R-:W-:Y:S01]  /*0240*/  MOV R3, 0x3c86a81b ;  /* 0x3c86a81b00037802 */ /* 0x000fe20000000f00 */
[C---:B------:R-:W-:Y:S01]  /*0250*/  FMUL.FTZ R2, R4.reuse, R4 ;  /* 0x0000000404027220 */ /* 0x040fe20000410000 */
[----:B------:R-:W-:-:S03]  /*0260*/  FSETP.NEU.FTZ.AND P0, PT, R4, RZ, PT ;  /* 0x000000ff0400720b */ /* 0x000fc60003f1d000 */
[----:B------:R-:W-:-:S04]  /*0270*/  FFMA.FTZ R3, R2, R3, -0.052671812474727630615 ;  /* 0xbd57be6602037423 */ /* 0x000fc80000010003 */
[----:B------:R-:W-:-:S04]  /*0280*/  FFMA.FTZ R3, R2, R3, 0.13320724666118621826 ;  /* 0x3e08677b02037423 */ /* 0x000fc80000010003 */
[----:B------:R-:W-:-:S04]  /*0290*/  FFMA.FTZ R3, R2, R3, -0.33332946896553039551 ;  /* 0xbeaaaa2902037423 */ /* 0x000fc80000010003 */
[----:B------:R-:W-:-:S04]  /*02a0*/  FMUL.FTZ R3, R2, R3 ;  /* 0x0000000302037220 */ /* 0x000fc80000410000 */
[C-C-:B------:R-:W-:Y:S01]  /*02b0*/  FFMA.FTZ R6, R4.reuse, R3, R4.reuse ;  /* 0x0000000304067223 */ /* 0x140fe20000010004 */
[----:B------:R-:W-:-:S07]  /*02c0*/  @!P0 FADD.FTZ R6, R4, R4 ;  /* 0x0000000404068221 */ /* 0x000fce0000010000 */
.L_x_25:
[----:B------:R-:W-:Y:S05]  /*02d0*/  BSYNC.RECONVERGENT B0 ;  /* 0x0000000000007941 */ /* 0x000fea0003800200 */
.L_x_23:
[----:B------:R-:W0:Y:S01]  /*02e0*/  LDC.64 R4, c[0x0][0x388] ;  /* 0x0000e200ff047b82 */ /* 0x000e220000000a00 */
[----:B------:R-:W1:Y:S01]  /*02f0*/  F2F.F64.F32 R2, R6 ;  /* 0x0000000600027310 */ /* 0x000e620000201800 */
[----:B0-----:R-:W-:-:S05]  /*0300*/  IMAD.WIDE R4, R0, 0x8, R4 ;  /* 0x0000000800047825 */ /* 0x001fca00078e0204 */
[----:B-1----:R-:W-:Y:S01]  /*0310*/  STG.E.64 desc[UR4][R4.64], R2 ;  /* 0x0000000204007986 */ /* 0x002fe2000c101b04 */
[----:B------:R-:W-:Y:S05]  /*0320*/  EXIT ;  /* 0x000000000000794d */ /* 0x000fea0003800000 */
.L_x_26:
        /* <DEDUP_REMOVED lines=13> */
.L_x_44:


//--------------------- .text.kSigmoid            --------------------------
	.section	.text.kSigmoid,"ax",@progbits
	.align	128
.text.kSigmoid:
        .type           kSigmoid,@function
        .size           kSigmoid,(.L_x_45 - kSigmoid)
        .other          kSigmoid,@"STO_CUDA_ENTRY STV_DEFAULT"
kSigmoid:
        /* <DEDUP_REMOVED lines=16> */
[----:B--2---:R-:W0:Y:S02]  /*0100*/  F2F.F32.F64 R4, -R2 ;  /* 0x8000000200047310 */ /* 0x004e240000301000 */
[C---:B0-----:R-:W-:Y:S01]  /*0110*/  FMUL.FTZ R5, R4.reuse, 1.4426950216293334961 ;  /* 0x3fb8aa3b04057820 */ /* 0x041fe20000410000 */
[C---:B------:R-:W-:Y:S02]  /*0120*/  FSETP.GEU.FTZ.AND P1, PT, R4.reuse, -105, PT ;  /* 0xc2d200000400780b */ /* 0x040fe40003f3e000 */
[----:B------:R-:W-:-:S03]  /*0130*/  FSETP.GT.FTZ.AND P0, PT, R4, 105, PT ;  /* 0x42d200000400780b */ /* 0x000fc60003f14000 */
[----:B------:R-:W0:Y:S02]  /*0140*/  FRND.FTZ.TRUNC R5, R5 ;  /* 0x0000000500057307 */ /* 0x000e24000021d000 */
[----:B0-----:R-:W-:-:S06]  /*0150*/  FFMA.FTZ R6, R5, -0.693145751953125, R4 ;  /* 0xbf31720005067823 */ /* 0x001fcc0000010004 */
[----:B------:R-:W-:Y:S01]  /*0160*/  MUFU.EX2 R7, R5 ;  /* 0x0000000500077308 */ /* 0x000fe20000000800 */
[----:B------:R-:W-:-:S04]  /*0170*/  FFMA.FTZ R6, R5, -1.428606765330187045e-06, R6 ;  /* 0xb5bfbe8e05067823 */ /* 0x000fc80000010006 */
[----:B------:R-:W-:-:S06]  /*0180*/  FMUL.FTZ R8, R6, 1.4426950216293334961 ;  /* 0x3fb8aa3b06087820 */ /* 0x000fcc0000410000 */
[----:B------:R-:W0:Y:S02]  /*0190*/  MUFU.EX2 R8, R8 ;  /* 0x0000000800087308 */ /* 0x000e240000000800 */
[----:B0-----:R-:W-:-:S05]  /*01a0*/  FMUL.FTZ R7, R8, R7 ;  /* 0x0000000708077220 */ /* 0x001fca0000410000 */
[----:B------:R-:W-:-:S04]  /*01b0*/  FSEL R7, R7, RZ, P1 ;  /* 0x000000ff07077208 */ /* 0x000fc80000800000 */
[----:B------:R-:W-:-:S06]  /*01c0*/  FSEL R3, R7, +INF , !P0 ;  /* 0x7f80000007037808 */ /* 0x000fcc0004000000 */
[----:B------:R-:W0:Y:S02]  /*01d0*/  F2F.F64.F32 R2, R3 ;  /* 0x0000000300027310 */ /* 0x000e240000201800 */
[----:B0-----:R-:W-:Y:S01]  /*01e0*/  DADD R6, R2, 1 ;  /* 0x3ff0000002067429 */ /* 0x001fe20000000000 */
[----:B------:R-:W-:-:S10]  /*01f0*/  MOV R2, 0x210 ;  /* 0x0000021000027802 */ /* 0x000fd40000000f00 */
[----:B------:R-:W-:Y:S05]  /*0200*/  CALL.REL.NOINC `($__internal_3_$__cuda_sm20_rcp_f64_v3) ;  /* 0x0000000000b87944 */ /* 0x000fea0003c00000 */
[----:B------:R-:W-:Y:S05]  /*0210*/  BSYNC.RECONVERGENT B0 ;  /* 0x0000000000007941 */ /* 0x000fea0003800200 */
.L_x_27:
[----:B------:R-:W0:Y:S01]  /*0220*/  LDC.64 R4, c[0x0][0x388] ;  /* 0x0000e200ff047b82 */ /* 0x000e220000000a00 */
[----:B------:R-:W-:Y:S02]  /*0230*/  IMAD.MOV.U32 R2, RZ, RZ, R8 ;  /* 0x000000ffff027224 */ /* 0x000fe400078e0008 */
[----:B------:R-:W-:Y:S02]  /*0240*/  IMAD.MOV.U32 R3, RZ, RZ, R9 ;  /* 0x000000ffff037224 */ /* 0x000fe400078e0009 */
[----:B0-----:R-:W-:-:S05]  /*0250*/  IMAD.WIDE R4, R0, 0x8, R4 ;  /* 0x0000000800047825 */ /* 0x001fca00078e0204 */
[----:B------:R-:W-:Y:S01]  /*0260*/  STG.E.64 desc[UR4][R4.64], R2 ;  /* 0x0000000204007986 */ /* 0x000fe2000c101b04 */
[----:B------:R-:W-:Y:S05]  /*0270*/  EXIT ;  /* 0x000000000000794d */ /* 0x000fea0003800000 */
        .weak           $__internal_2_$__cuda_sm20_dblrcp_rn_slowpath_v3
        .type           $__internal_2_$__cuda_sm20_dblrcp_rn_slowpath_v3,@function
        .size           $__internal_2_$__cuda_sm20_dblrcp_rn_slowpath_v3,($__internal_3_$__cuda_sm20_rcp_f64_v3 - $__internal_2_$__cuda_sm20_dblrcp_rn_slowpath_v3)
$__internal_2_$__cuda_sm20_dblrcp_rn_slowpath_v3:
        /* <DEDUP_REMOVED lines=25> */
.L_x_31:
        /* <DEDUP_REMOVED lines=9> */
.L_x_29:
[----:B------:R-:W-:Y:S02]  /*04a0*/  LOP3.LUT R9, R7, 0x80000, RZ, 0xfc, !PT ;  /* 0x0008000007097812 */ /* 0x000fe400078efcff */
[----:B------:R-:W-:-:S07]  /*04b0*/  MOV R8, R6 ;  /* 0x0000000600087202 */ /* 0x000fce0000000f00 */
.L_x_30:
[----:B------:R-:W-:Y:S05]  /*04c0*/  BSYNC.RECONVERGENT B1 ;  /* 0x0000000000017941 */ /* 0x000fea0003800200 */
.L_x_28:
[----:B------:R-:W-:-:S04]  /*04d0*/  IMAD.MOV.U32 R5, RZ, RZ, 0x0 ;  /* 0x00000000ff057424 */ /* 0x000fc800078e00ff */
[----:B------:R-:W-:Y:S05]  /*04e0*/  RET.REL.NODEC R4 `(kSigmoid) ;  /* 0xfffffff804c47950 */ /* 0x000fea0003c3ffff */
        .weak           $__internal_3_$__cuda_sm20_rcp_f64_v3
        .type           $__internal_3_$__cuda_sm20_rcp_f64_v3,@function
        .size           $__internal_3_$__cuda_sm20_rcp_f64_v3,(.L_x_45 - $__internal_3_$__cuda_sm20_rcp_f64_v3)
$__internal_3_$__cuda_sm20_rcp_f64_v3:
[----:B------:R-:W0:Y:S01]  /*04f0*/  MUFU.RCP64H R5, R7 ;  /* 0x0000000700057308 */ /* 0x000e220000001800 */
[----:B------:R-:W-:-:S05]  /*0500*/  VIADD R4, R7, 0x300402 ;  /* 0x0030040207047836 */ /* 0x000fca0000000000 */
[----:B------:R-:W-:Y:S01]  /*0510*/  FSETP.GEU.AND P0, PT, |R4|, 5.8789094863358348022e-39, PT ;  /* 0x004004020400780b */ /* 0x000fe20003f0e200 */
[----:B0-----:R-:W-:-:S08]  /*0520*/  DFMA R8, -R6, R4, 1 ;  /* 0x3ff000000608742b */ /* 0x001fd00000000104 */
[----:B------:R-:W-:-:S08]  /*0530*/  DFMA R8, R8, R8, R8 ;  /* 0x000000080808722b */ /* 0x000fd00000000008 */
[----:B------:R-:W-:-:S08]  /*0540*/  DFMA R8, R4, R8, R4 ;  /* 0x000000080408722b */ /* 0x000fd00000000004 */
[----:B------:R-:W-:-:S08]  /*0550*/  DFMA R10, -R6, R8, 1 ;  /* 0x3ff00000060a742b */ /* 0x000fd00000000108 */
[----:B------:R-:W-:Y:S01]  /*0560*/  DFMA R8, R8, R10, R8 ;  /* 0x0000000a0808722b */ /* 0x000fe20000000008 */
[----:B------:R-:W-:Y:S10]  /*0570*/  @P0 BRA `(.L_x_32) ;  /* 0x0000000000100947 */ /* 0x000ff40003800000 */
[----:B------:R-:W-:Y:S02]  /*0580*/  LOP3.LUT R3, R7, 0x7fffffff, RZ, 0xc0, !PT ;  /* 0x7fffffff07037812 */ /* 0x000fe400078ec0ff */
[----:B------:R-:W-:Y:S02]  /*0590*/  MOV R4, 0x5c0 ;  /* 0x000005c000047802 */ /* 0x000fe40000000f00 */
[----:B------:R-:W-:-:S07]  /*05a0*/  IADD3 R3, PT, PT, R3, -0x100000, RZ ;  /* 0xfff0000003037810 */ /* 0x000fce0007ffe0ff */
[----:B------:R-:W-:Y:S05]  /*05b0*/  CALL.REL.NOINC `($__internal_2_$__cuda_sm20_dblrcp_rn_slowpath_v3) ;  /* 0xfffffffc00307944 */ /* 0x000fea0003c3ffff */
.L_x_32:
[----:B------:R-:W-:-:S04]  /*05c0*/  IMAD.MOV.U32 R3, RZ, RZ, 0x0 ;  /* 0x00000000ff037424 */ /* 0x000fc800078e00ff */
[----:B------:R-:W-:Y:S05]  /*05d0*/  RET.REL.NODEC R2 `(kSigmoid) ;  /* 0xfffffff802887950 */ /* 0x000fea0003c3ffff */
.L_x_33:
        /* <DEDUP_REMOVED lines=10> */
.L_x_45:


//--------------------- .text.kFill               --------------------------
	.section	.text.kFill,"ax",@progbits
	.align	128
.text.kFill:
        .type           kFill,@function
        .size           kFill,(.L_x_48 - kFill)
        .other          kFill,@"STO_CUDA_ENTRY STV_DEFAULT"
kFill:
        /* <DEDUP_REMOVED lines=13> */
[----:B------:R-:W1:Y:S01]  /*00d0*/  LDC.64 R4, c[0x0][0x380] ;  /* 0x0000e000ff047b82 */ /* 0x000e620000000a00 */
[----:B0-----:R-:W-:-:S05]  /*00e0*/  IMAD.WIDE R2, R7, 0x8, R2 ;  /* 0x0000000807027825 */ /* 0x001fca00078e0202 */
[----:B-1----:R-:W-:Y:S01]  /*00f0*/  STG.E.64 desc[UR4][R2.64], R4 ;  /* 0x0000000402007986 */ /* 0x002fe2000c101b04 */
[----:B------:R-:W-:Y:S05]  /*0100*/  EXIT ;  /* 0x000000000000794d */ /* 0x000fea0003800000 */
.L_x_34:
        /* <DEDUP_REMOVED lines=15> */
.L_x_48:


//--------------------- .text.kFillArray          --------------------------
	.section	.text.kFillArray,"ax",@progbits
	.align	128
.text.kFillArray:
        .type           kFillArray,@function
        .size           kFillArray,(.L_x_49 - kFillArray)
        .other          kFillArray,@"STO_CUDA_ENTRY STV_DEFAULT"
kFillArray:
        /* <DEDUP_REMOVED lines=12> */
[----:B------:R-:W-:Y:S01]  /*00c0*/  ISETP.GE.AND P2, PT, R7, RZ, PT ;  /* 0x000000ff0700720c */ /* 0x000fe20003f46270 */
        /* <DEDUP_REMOVED lines=13> */
[C---:B------:R-:W-:Y:S02]  /*01a0*/  IMAD R0, R5.reuse, R3, R4 ;  /* 0x0000000305007224 */ /* 0x040fe400078e0204 */
[----:B------:R-:W0:Y:S03]  /*01b0*/  LDC.64 R2, c[0x0][0x380] ;  /* 0x0000e000ff027b82 */ /* 0x000e260000000a00 */
[----:B------:R-:W-:-:S13]  /*01c0*/  ISETP.GT.U32.AND P0, PT, R5, R0, PT ;  /* 0x000000000500720c */ /* 0x000fda0003f04070 */
[----:B------:R-:W-:Y:S02]  /*01d0*/  @!P0 IADD3 R0, PT, PT, R0, -R5, RZ ;  /* 0x8000000500008210 */ /* 0x000fe40007ffe0ff */
[----:B------:R-:W-:Y:S02]  /*01e0*/  ISETP.NE.AND P0, PT, R6, RZ, PT ;  /* 0x000000ff0600720c */ /* 0x000fe40003f05270 */
[----:B------:R-:W-:-:S13]  /*01f0*/  ISETP.GT.U32.AND P1, PT, R5, R0, PT ;  /* 0x000000000500720c */ /* 0x000fda0003f24070 */
[----:B------:R-:W-:Y:S02]  /*0200*/  @!P1 IMAD.IADD R0, R0, 0x1, -R5 ;  /* 0x0000000100009824 */ /* 0x000fe400078e0a05 */
[----:B------:R-:W2:Y:S03]  /*0210*/  LDC.64 R4, c[0x0][0x390] ;  /* 0x0000e400ff047b82 */ /* 0x000ea60000000a00 */
[----:B------:R-:W-:Y:S02]  /*0220*/  @!P2 IADD3 R0, PT, PT, -R0, RZ, RZ ;  /* 0x000000ff0000a210 */ /* 0x000fe40007ffe1ff */
[----:B------:R-:W-:-:S05]  /*0230*/  @!P0 LOP3.LUT R0, RZ, R6, RZ, 0x33, !PT ;  /* 0x00000006ff008212 */ /* 0x000fca00078e33ff */
[----:B0-----:R-:W-:-:S06]  /*0240*/  IMAD.WIDE R2, R0, 0x8, R2 ;  /* 0x0000000800027825 */ /* 0x001fcc00078e0202 */
[----:B-1----:R-:W3:Y:S01]  /*0250*/  LDG.E.64 R2, desc[UR4][R2.64] ;  /* 0x0000000402027981 */ /* 0x002ee2000c1e1b00 */
[----:B--2---:R-:W-:-:S05]  /*0260*/  IMAD.WIDE R4, R7, 0x8, R4 ;  /* 0x0000000807047825 */ /* 0x004fca00078e0204 */
[----:B---3--:R-:W-:Y:S01]  /*0270*/  STG.E.64 desc[UR4][R4.64], R2 ;  /* 0x0000000204007986 */ /* 0x008fe2000c101b04 */
[----:B------:R-:W-:Y:S05]  /*0280*/  EXIT ;  /* 0x000000000000794d */ /* 0x000fea0003800000 */
.L_x_35:
        /* <DEDUP_REMOVED lines=15> */
.L_x_49:


//--------------------- .text.kMul                --------------------------
	.section	.text.kMul,"ax",@progbits
	.align	128
.text.kMul:
        .type           kMul,@function
        .size           kMul,(.L_x_50 - kMul)
        .other          kMul,@"STO_CUDA_ENTRY STV_DEFAULT"
kMul:
        /* <DEDUP_REMOVED lines=13> */
[----:B------:R-:W2:Y:S08]  /*00d0*/  LDC.64 R4, c[0x0][0x388] ;  /* 0x0000e200ff047b82 */ /* 0x000eb00000000a00 */
[----:B------:R-:W3:Y:S01]  /*00e0*/  LDC.64 R8, c[0x0][0x390] ;  /* 0x0000e400ff087b82 */ /* 0x000ee20000000a00 */
[----:B0-----:R-:W-:-:S06]  /*00f0*/  IMAD.WIDE R2, R11, 0x8, R2 ;  /* 0x000000080b027825 */ /* 0x001fcc00078e0202 */
[----:B-1----:R-:W4:Y:S01]  /*0100*/  LDG.E.64 R2, desc[UR4][R2.64] ;  /* 0x0000000402027981 */ /* 0x002f22000c1e1b00 */
[----:B--2---:R-:W-:-:S06]  /*0110*/  IMAD.WIDE R4, R11, 0x8, R4 ;  /* 0x000000080b047825 */ /* 0x004fcc00078e0204 */
[----:B------:R-:W4:Y:S01]  /*0120*/  LDG.E.64 R4, desc[UR4][R4.64] ;  /* 0x0000000404047981 */ /* 0x000f22000c1e1b00 */
[----:B---3--:R-:W-:Y:S01]  /*0130*/  IMAD.WIDE R8, R11, 0x8, R8 ;  /* 0x000000080b087825 */ /* 0x008fe200078e0208 */
[----:B----4-:R-:W-:-:S07]  /*0140*/  DMUL R6, R2, R4 ;  /* 0x0000000402067228 */ /* 0x010fce0000000000 */
[----:B------:R-:W-:Y:S01]  /*0150*/  STG.E.64 desc[UR4][R8.64], R6 ;  /* 0x0000000608007986 */ /* 0x000fe2000c101b04 */
[----:B------:R-:W-:Y:S05]  /*0160*/  EXIT ;  /* 0x000000000000794d */ /* 0x000fea0003800000 */
.L_x_36:
        /* <DEDUP_REMOVED lines=9> */
.L_x_50:


//--------------------- .nv.shared.reserved.0     --------------------------
	.section	.nv.shared.reserved.0,"aw",@nobits
	.weak		__nv_reservedSMEM_offset_0_alias
	.size		__nv_reservedSMEM_offset_0_alias, 0, 64
	.other		__nv_reservedSMEM_offset_0_alias,@"STO_CUDA_RESERVED_SHARED STV_DEFAULT"
__nv_reservedSMEM_offset_0_alias:
	.zero		0
	.zero		64


//--------------------- .nv.constant0.kMulByColumnVector --------------------------
	.section	.nv.constant0.kMulByColumnVector,"a",@progbits
	.sectionflags	@""
	.align	4
.nv.constant0.kMulByColumnVector:
	.zero		924


//--------------------- .nv.constant0.kDivByColumnVector --------------------------
	.section	.nv.constant0.kDivByColumnVector,"a",@progbits
	.sectionflags	@""
	.align	4
.nv.constant0.kDivByColumnVector:
	.zero		924


//--------------------- .nv.constant0.kSqrt       --------------------------
	.section	.nv.constant0.kSqrt,"a",@progbits
	.sectionflags	@""
	.align	4
.nv.constant0.kSqrt:
	.zero		908


//--------------------- .nv.constant0.kInverseElements --------------------------
	.section	.nv.constant0.kInverseElements,"a",@progbits
	.sectionflags	@""
	.align	4
.nv.constant0.kInverseElements:
	.zero		908


//--------------------- .nv.constant0.kPow        --------------------------
	.section	.nv.constant0.kPow,"a",@progbits
	.sectionflags	@""
	.align	4
.nv.constant0.kPow:
	.zero		916


//--------------------- .nv.constant0.kTanh       --------------------------
	.section	.nv.constant0.kTanh,"a",@progbits
	.sectionflags	@""
	.align	4
.nv.constant0.kTanh:
	.zero		916


//--------------------- .nv.constant0.kSigmoid    --------------------------
	.section	.nv.constant0.kSigmoid,"a",@progbits
	.sectionflags	@""
	.align	4
.nv.constant0.kSigmoid:
	.zero		916


//--------------------- .nv.constant0.kFill       --------------------------
	.section	.nv.constant0.kFill,"a",@progbits
	.sectionflags	@""
	.align	4
.nv.constant0.kFill:
	.zero		916


//--------------------- .nv.constant0.kFillArray  --------------------------
	.section	.nv.constant0.kFillArray,"a",@progbits
	.sectionflags	@""
	.align	4
.nv.constant0.kFillArray:
	.zero		924


//--------------------- .nv.constant0.kMul        --------------------------
	.section	.nv.constant0.kMul,"a",@progbits
	.sectionflags	@""
	.align	4
.nv.constant0.kMul:
	.zero		924


//--------------------- SYMBOLS --------------------------

	.type		.nv.reservedSmem.offset0,@object
	.size		.nv.reservedSmem.offset0,0x4
